	.target	sm_100a

	.elftype	@"ET_EXEC"


//--------------------- .note.nv.tkinfo           --------------------------
	.section	.note.nv.tkinfo,"",@"SHT_NOTE"
	.sectionflags	@"SHF_NOTE_NV_TKINFO"
	.tkinfo
        /*0018*/ 	.word	0x00000002
        /*0030*/ 	.string	""
        /*0030*/ 	.string	"ptxas"
        /*0030*/ 	.string	"Cuda compilation tools, release 13.0, V13.0.88"
        /*0030*/ 	.string	"Build cuda_13.0.r13.0/compiler.36424714_0"
        /*0030*/ 	.string	"-arch sm_100a -m 64 "



//--------------------- .note.nv.cuinfo           --------------------------
	.section	.note.nv.cuinfo,"",@"SHT_NOTE"
	.sectionflags	@"SHF_NOTE_NV_CUINFO"
        /*0018*/ 	.short	0x0002
        /*001a*/ 	.short	0x0064
        /*001c*/ 	.short	0x0082
	.zero		2


//--------------------- .nv.info                  --------------------------
	.section	.nv.info,"",@"SHT_CUDA_INFO"
	.align	4


	//----- nvinfo : EIATTR_REGCOUNT
	.align		4
        /*0000*/ 	.byte	0x04, 0x2f
        /*0002*/ 	.short	(.L_19 - .L_18)
	.align		4
.L_18:
        /*0004*/ 	.word	index@(_ZN7cutlass13device_kernelINS_4gemm6kernel13GemmUniversalIN4cute5tupleIJiiiiEEENS1_10collective13CollectiveMmaINS1_35MainloopSm100TmaUmmaWarpSpecializedILi8ELi2ELi4ENS5_IJNS4_1CILi1EEENSA_ILi8EEESB_EEEEENS5_IJNSA_ILi128EEENSA_ILi64EEESF_EEENS_12float_e5m2_tENS5_IJlSB_lEEESI_SJ_NS4_8TiledMMAINS4_8MMA_AtomIJNS4_10MMA_TraitsINS4_19SM100_MMA_F8F6F4_SSEJSI_SI_fSF_SG_NS4_17integral_constantINS4_4UMMA5MajorELSQ_0EEESR_NSO_INSP_7ScaleInELSS_0EEEST_EEEEEENS4_6LayoutINS5_IJSB_SB_SB_EEENS5_IJNSA_ILi0EEESY_SY_EEEEENS5_IJNS4_10UnderscoreES11_S11_EEEEENS4_23SM90_TMA_LOAD_MULTICASTENS4_14ComposedLayoutINS4_7SwizzleILi3ELi4ELi3EEENS4_18smem_ptr_flag_bitsILi8EEENSW_INS5_IJSC_SF_EEENS5_IJSF_SB_EEEEEEEvNS4_8identityENS4_13SM90_TMA_LOADES1D_vS1E_EENS_8epilogue10collective18CollectiveEpilogueINS1H_23Sm100TmaWarpSpecializedILi1ELi1ELi64ELb0ELb0EEEJSH_NS5_IJNSW_ISF_SB_EENSW_ISG_SB_EEEEESI_SJ_SI_SJ_NS1H_6fusion15FusionCallbacksIS1L_NS1P_17LinearCombinationISI_fSI_fLNS_15FloatRoundStyleE2EEESH_S1O_JEEENS4_5SM1004TMEM4LOAD26SM100_TMEM_LOAD_32dp32b64xES1F_NS15_INS16_ILi2ELi4ELi3EEES19_NSW_INS5_IJSC_SG_EEENS5_IJSG_SB_EEEEEEENS4_39AutoVectorizingCopyWithAssumedAlignmentILi128EEENS4_14SM90_TMA_STOREES23_S25_S25_EEEvvEEEEvNT_6ParamsE)
        /*0008*/ 	.word	0x00000099


	//----- nvinfo : EIATTR_FRAME_SIZE
	.align		4
.L_19:
        /*000c*/ 	.byte	0x04, 0x11
        /*000e*/ 	.short	(.L_21 - .L_20)
	.align		4
.L_20:
        /*0010*/ 	.word	index@($__internal_2_$__cuda_sm10x_tcgen05_guardrail_trap_unallocated_columns_being_dealloced)
        /*0014*/ 	.word	0x00000000


	//----- nvinfo : EIATTR_FRAME_SIZE
	.align		4
.L_21:
        /*0018*/ 	.byte	0x04, 0x11
        /*001a*/ 	.short	(.L_23 - .L_22)
	.align		4
.L_22:
        /*001c*/ 	.word	index@($__internal_1_$__cuda_sm10x_tcgen05_guardrail_trap_phase_invalid_during_alloc)
        /*0020*/ 	.word	0x00000000


	//----- nvinfo : EIATTR_FRAME_SIZE
	.align		4
.L_23:
        /*0024*/ 	.byte	0x04, 0x11
        /*0026*/ 	.short	(.L_25 - .L_24)
	.align		4
.L_24:
        /*0028*/ 	.word	index@($__internal_0_$__cuda_sm10x_tcgen05_guardrail_trap_col_being_dealloced_not_returned_by_alloc)
        /*002c*/ 	.word	0x00000000


	//----- nvinfo : EIATTR_FRAME_SIZE
	.align		4
.L_25:
        /*0030*/ 	.byte	0x04, 0x11
        /*0032*/ 	.short	(.L_27 - .L_26)
	.align		4
.L_26:
        /*0034*/ 	.word	index@(_ZN7cutlass13device_kernelINS_4gemm6kernel13GemmUniversalIN4cute5tupleIJiiiiEEENS1_10collective13CollectiveMmaINS1_35MainloopSm100TmaUmmaWarpSpecializedILi8ELi2ELi4ENS5_IJNS4_1CILi1EEENSA_ILi8EEESB_EEEEENS5_IJNSA_ILi128EEENSA_ILi64EEESF_EEENS_12float_e5m2_tENS5_IJlSB_lEEESI_SJ_NS4_8TiledMMAINS4_8MMA_AtomIJNS4_10MMA_TraitsINS4_19SM100_MMA_F8F6F4_SSEJSI_SI_fSF_SG_NS4_17integral_constantINS4_4UMMA5MajorELSQ_0EEESR_NSO_INSP_7ScaleInELSS_0EEEST_EEEEEENS4_6LayoutINS5_IJSB_SB_SB_EEENS5_IJNSA_ILi0EEESY_SY_EEEEENS5_IJNS4_10UnderscoreES11_S11_EEEEENS4_23SM90_TMA_LOAD_MULTICASTENS4_14ComposedLayoutINS4_7SwizzleILi3ELi4ELi3EEENS4_18smem_ptr_flag_bitsILi8EEENSW_INS5_IJSC_SF_EEENS5_IJSF_SB_EEEEEEEvNS4_8identityENS4_13SM90_TMA_LOADES1D_vS1E_EENS_8epilogue10collective18CollectiveEpilogueINS1H_23Sm100TmaWarpSpecializedILi1ELi1ELi64ELb0ELb0EEEJSH_NS5_IJNSW_ISF_SB_EENSW_ISG_SB_EEEEESI_SJ_SI_SJ_NS1H_6fusion15FusionCallbacksIS1L_NS1P_17LinearCombinationISI_fSI_fLNS_15FloatRoundStyleE2EEESH_S1O_JEEENS4_5SM1004TMEM4LOAD26SM100_TMEM_LOAD_32dp32b64xES1F_NS15_INS16_ILi2ELi4ELi3EEES19_NSW_INS5_IJSC_SG_EEENS5_IJSG_SB_EEEEEEENS4_39AutoVectorizingCopyWithAssumedAlignmentILi128EEENS4_14SM90_TMA_STOREES23_S25_S25_EEEvvEEEEvNT_6ParamsE)
        /*0038*/ 	.word	0x00000000


	//----- nvinfo : EIATTR_MIN_STACK_SIZE
	.align		4
.L_27:
        /*003c*/ 	.byte	0x04, 0x12
        /*003e*/ 	.short	(.L_29 - .L_28)
	.align		4
.L_28:
        /*0040*/ 	.word	index@(_ZN7cutlass13device_kernelINS_4gemm6kernel13GemmUniversalIN4cute5tupleIJiiiiEEENS1_10collective13CollectiveMmaINS1_35MainloopSm100TmaUmmaWarpSpecializedILi8ELi2ELi4ENS5_IJNS4_1CILi1EEENSA_ILi8EEESB_EEEEENS5_IJNSA_ILi128EEENSA_ILi64EEESF_EEENS_12float_e5m2_tENS5_IJlSB_lEEESI_SJ_NS4_8TiledMMAINS4_8MMA_AtomIJNS4_10MMA_TraitsINS4_19SM100_MMA_F8F6F4_SSEJSI_SI_fSF_SG_NS4_17integral_constantINS4_4UMMA5MajorELSQ_0EEESR_NSO_INSP_7ScaleInELSS_0EEEST_EEEEEENS4_6LayoutINS5_IJSB_SB_SB_EEENS5_IJNSA_ILi0EEESY_SY_EEEEENS5_IJNS4_10UnderscoreES11_S11_EEEEENS4_23SM90_TMA_LOAD_MULTICASTENS4_14ComposedLayoutINS4_7SwizzleILi3ELi4ELi3EEENS4_18smem_ptr_flag_bitsILi8EEENSW_INS5_IJSC_SF_EEENS5_IJSF_SB_EEEEEEEvNS4_8identityENS4_13SM90_TMA_LOADES1D_vS1E_EENS_8epilogue10collective18CollectiveEpilogueINS1H_23Sm100TmaWarpSpecializedILi1ELi1ELi64ELb0ELb0EEEJSH_NS5_IJNSW_ISF_SB_EENSW_ISG_SB_EEEEESI_SJ_SI_SJ_NS1H_6fusion15FusionCallbacksIS1L_NS1P_17LinearCombinationISI_fSI_fLNS_15FloatRoundStyleE2EEESH_S1O_JEEENS4_5SM1004TMEM4LOAD26SM100_TMEM_LOAD_32dp32b64xES1F_NS15_INS16_ILi2ELi4ELi3EEES19_NSW_INS5_IJSC_SG_EEENS5_IJSG_SB_EEEEEEENS4_39AutoVectorizingCopyWithAssumedAlignmentILi128EEENS4_14SM90_TMA_STOREES23_S25_S25_EEEvvEEEEvNT_6ParamsE)
        /*0044*/ 	.word	0x00000000
.L_29:


//--------------------- .nv.compat                --------------------------
	.section	.nv.compat,"",@"SHT_CUDA_COMPAT_INFO"
	.align	4
        /*0000*/ 	.byte	0x02, 0x09, 0x01, 0x00, 0x02, 0x02, 0x02, 0x00, 0x02, 0x05, 0x05, 0x00, 0x03, 0x07, 0x01, 0x01
        /*0010*/ 	.byte	0x02, 0x03, 0x01, 0x00, 0x02, 0x06, 0x01, 0x00, 0x04, 0x0b, 0x08, 0x00, 0x09, 0x00, 0x00, 0x00
        /*0020*/ 	.byte	0x00, 0x00, 0x00, 0x00


//--------------------- .nv.info._ZN7cutlass13device_kernelINS_4gemm6kernel13GemmUniversalIN4cute5tupleIJiiiiEEENS1_10collective13CollectiveMmaINS1_35MainloopSm100TmaUmmaWarpSpecializedILi8ELi2ELi4ENS5_IJNS4_1CILi1EEENSA_ILi8EEESB_EEEEENS5_IJNSA_ILi128EEENSA_ILi64EEESF_EEENS_12float_e5m2_tENS5_IJlSB_lEEESI_SJ_NS4_8TiledMMAINS4_8MMA_AtomIJNS4_10MMA_TraitsINS4_19SM100_MMA_F8F6F4_SSEJSI_SI_fSF_SG_NS4_17integral_constantINS4_4UMMA5MajorELSQ_0EEESR_NSO_INSP_7ScaleInELSS_0EEEST_EEEEEENS4_6LayoutINS5_IJSB_SB_SB_EEENS5_IJNSA_ILi0EEESY_SY_EEEEENS5_IJNS4_10UnderscoreES11_S11_EEEEENS4_23SM90_TMA_LOAD_MULTICASTENS4_14ComposedLayoutINS4_7SwizzleILi3ELi4ELi3EEENS4_18smem_ptr_flag_bitsILi8EEENSW_INS5_IJSC_SF_EEENS5_IJSF_SB_EEEEEEEvNS4_8identityENS4_13SM90_TMA_LOADES1D_vS1E_EENS_8epilogue10collective18CollectiveEpilogueINS1H_23Sm100TmaWarpSpecializedILi1ELi1ELi64ELb0ELb0EEEJSH_NS5_IJNSW_ISF_SB_EENSW_ISG_SB_EEEEESI_SJ_SI_SJ_NS1H_6fusion15FusionCallbacksIS1L_NS1P_17LinearCombinationISI_fSI_fLNS_15FloatRoundStyleE2EEESH_S1O_JEEENS4_5SM1004TMEM4LOAD26SM100_TMEM_LOAD_32dp32b64xES1F_NS15_INS16_ILi2ELi4ELi3EEES19_NSW_INS5_IJSC_SG_EEENS5_IJSG_SB_EEEEEEENS4_39AutoVectorizingCopyWithAssumedAlignmentILi128EEENS4_14SM90_TMA_STOREES23_S25_S25_EEEvvEEEEvNT_6ParamsE --------------------------
	.section	.nv.info._ZN7cutlass13device_kernelINS_4gemm6kernel13GemmUniversalIN4cute5tupleIJiiiiEEENS1_10collective13CollectiveMmaINS1_35MainloopSm100TmaUmmaWarpSpecializedILi8ELi2ELi4ENS5_IJNS4_1CILi1EEENSA_ILi8EEESB_EEEEENS5_IJNSA_ILi128EEENSA_ILi64EEESF_EEENS_12float_e5m2_tENS5_IJlSB_lEEESI_SJ_NS4_8TiledMMAINS4_8MMA_AtomIJNS4_10MMA_TraitsINS4_19SM100_MMA_F8F6F4_SSEJSI_SI_fSF_SG_NS4_17integral_constantINS4_4UMMA5MajorELSQ_0EEESR_NSO_INSP_7ScaleInELSS_0EEEST_EEEEEENS4_6LayoutINS5_IJSB_SB_SB_EEENS5_IJNSA_ILi0EEESY_SY_EEEEENS5_IJNS4_10UnderscoreES11_S11_EEEEENS4_23SM90_TMA_LOAD_MULTICASTENS4_14ComposedLayoutINS4_7SwizzleILi3ELi4ELi3EEENS4_18smem_ptr_flag_bitsILi8EEENSW_INS5_IJSC_SF_EEENS5_IJSF_SB_EEEEEEEvNS4_8identityENS4_13SM90_TMA_LOADES1D_vS1E_EENS_8epilogue10collective18CollectiveEpilogueINS1H_23Sm100TmaWarpSpecializedILi1ELi1ELi64ELb0ELb0EEEJSH_NS5_IJNSW_ISF_SB_EENSW_ISG_SB_EEEEESI_SJ_SI_SJ_NS1H_6fusion15FusionCallbacksIS1L_NS1P_17LinearCombinationISI_fSI_fLNS_15FloatRoundStyleE2EEESH_S1O_JEEENS4_5SM1004TMEM4LOAD26SM100_TMEM_LOAD_32dp32b64xES1F_NS15_INS16_ILi2ELi4ELi3EEES19_NSW_INS5_IJSC_SG_EEENS5_IJSG_SB_EEEEEEENS4_39AutoVectorizingCopyWithAssumedAlignmentILi128EEENS4_14SM90_TMA_STOREES23_S25_S25_EEEvvEEEEvNT_6ParamsE,"",@"SHT_CUDA_INFO"
	.sectionflags	@""
	.align	4


	//----- nvinfo : EIATTR_CUDA_API_VERSION
	.align		4
        /*0000*/ 	.byte	0x04, 0x37
        /*0002*/ 	.short	(.L_31 - .L_30)
.L_30:
        /*0004*/ 	.word	0x00000082


	//----- nvinfo : EIATTR_KPARAM_INFO
	.align		4
.L_31:
        /*0008*/ 	.byte	0x04, 0x17
        /*000a*/ 	.short	(.L_33 - .L_32)
.L_32:
        /*000c*/ 	.word	0x00000000
        /*0010*/ 	.short	0x0000
        /*0012*/ 	.short	0x0000
        /*0014*/ 	.byte	0x00, 0xf0, 0x01, 0x20


	//----- nvinfo : EIATTR_AT_ENTRY_FRAGMENTS
	.align		4
.L_33:
        /*0018*/ 	.byte	0x04, 0x4f
        /*001a*/ 	.short	(.L_35 - .L_34)


	//   ....[0]....
.L_34:
        /*001c*/ 	.word	0x00000006


	//----- nvinfo : EIATTR_RESERVED_SMEM_USED
	.align		4
.L_35:
        /*0020*/ 	.byte	0x01, 0x41
	.zero		2


	//----- nvinfo : EIATTR_SPARSE_MMA_MASK
	.align		4
        /*0024*/ 	.byte	0x03, 0x50
        /*0026*/ 	.short	0x0000


	//----- nvinfo : EIATTR_TCGEN05_1CTA_USED
	.align		4
        /*0028*/ 	.byte	0x01, 0x51
	.zero		2


	//----- nvinfo : EIATTR_MAXREG_COUNT
	.align		4
        /*002c*/ 	.byte	0x03, 0x1b
        /*002e*/ 	.short	0x00ff


	//----- nvinfo : EIATTR_NUM_BARRIERS
	.align		4
        /*0030*/ 	.byte	0x02, 0x4c
        /*0032*/ 	.byte	0x07
	.zero		1


	//----- nvinfo : EIATTR_EXTERNS
	.align		4
        /*0034*/ 	.byte	0x04, 0x0f
        /*0036*/ 	.short	(.L_37 - .L_36)


	//   ....[0]....
	.align		4
.L_36:
        /*0038*/ 	.word	index@(__assertfail)


	//----- nvinfo : EIATTR_MERCURY_ISA_VERSION
	.align		4
.L_37:
        /*003c*/ 	.byte	0x03, 0x5f
        /*003e*/ 	.short	0x0101


	//----- nvinfo : EIATTR_INT_WARP_WIDE_INSTR_OFFSETS
	.align		4
        /*0040*/ 	.byte	0x04, 0x31
        /*0042*/ 	.short	(.L_39 - .L_38)


	//   ....[0]....
.L_38:
        /*0044*/ 	.word	0x00003fd0


	//   ....[1]....
        /*0048*/ 	.word	0x00004000


	//   ....[2]....
        /*004c*/ 	.word	0x00004020


	//   ....[3]....
        /*0050*/ 	.word	0x00004b50


	//   ....[4]....
        /*0054*/ 	.word	0x00004c00


	//----- nvinfo : EIATTR_COOP_GROUP_MASK_REGIDS
	.align		4
.L_39:
        /*0058*/ 	.byte	0x04, 0x29
        /*005a*/ 	.short	(.L_41 - .L_40)


	//   ....[0]....
.L_40:
        /*005c*/ 	.word	0xffffffff


	//   ....[1]....
        /*0060*/ 	.word	0xffffffff


	//   ....[2]....
        /*0064*/ 	.word	0xffffffff


	//   ....[3]....
        /*0068*/ 	.word	0xffffffff


	//   ....[4]....
        /*006c*/ 	.word	0xffffffff


	//   ....[5]....
        /*0070*/ 	.word	0xffffffff


	//   ....[6]....
        /*0074*/ 	.word	0xffffffff


	//   ....[7]....
        /*0078*/ 	.word	0xffffffff


	//   ....[8]....
        /*007c*/ 	.word	0xffffffff


	//   ....[9]....
        /*0080*/ 	.word	0xffffffff


	//   ....[10]....
        /*0084*/ 	.word	0xffffffff


	//   ....[11]....
        /*0088*/ 	.word	0xffffffff


	//   ....[12]....
        /*008c*/ 	.word	0xffffffff


	//   ....[13]....
        /*0090*/ 	.word	0xffffffff


	//----- nvinfo : EIATTR_COOP_GROUP_INSTR_OFFSETS
	.align		4
.L_41:
        /*0094*/ 	.byte	0x04, 0x28
        /*0096*/ 	.short	(.L_43 - .L_42)


	//   ....[0]....
.L_42:
        /*0098*/ 	.word	0x00000080


	//   ....[1]....
        /*009c*/ 	.word	0x000004e0


	//   ....[2]....
        /*00a0*/ 	.word	0x00000740


	//   ....[3]....
        /*00a4*/ 	.word	0x00000880


	//   ....[4]....
        /*00a8*/ 	.word	0x00000980


	//   ....[5]....
        /*00ac*/ 	.word	0x00000af0


	//   ....[6]....
        /*00b0*/ 	.word	0x00000c90


	//   ....[7]....
        /*00b4*/ 	.word	0x00000e40


	//   ....[8]....
        /*00b8*/ 	.word	0x00002140


	//   ....[9]....
        /*00bc*/ 	.word	0x00003220


	//   ....[10]....
        /*00c0*/ 	.word	0x00003430


	//   ....[11]....
        /*00c4*/ 	.word	0x00003460


	//   ....[12]....
        /*00c8*/ 	.word	0x00003eb0


	//   ....[13]....
        /*00cc*/ 	.word	0x000040e0


	//----- nvinfo : EIATTR_VRC_CTA_INIT_COUNT
	.align		4
.L_43:
        /*00d0*/ 	.byte	0x02, 0x4a
        /*00d2*/ 	.byte	0x80
	.zero		1


	//----- nvinfo : EIATTR_SYSCALL_OFFSETS
	.align		4
        /*00d4*/ 	.byte	0x04, 0x46
        /*00d6*/ 	.short	(.L_45 - .L_44)


	//   ....[0]....
.L_44:
        /*00d8*/ 	.word	0x00005740


	//   ....[1]....
        /*00dc*/ 	.word	0x00005880


	//   ....[2]....
        /*00e0*/ 	.word	0x00006040


	//----- nvinfo : EIATTR_MBARRIER_INSTR_OFFSETS
	.align		4
.L_45:
        /*00e4*/ 	.byte	0x04, 0x39
        /*00e6*/ 	.short	(.L_47 - .L_46)


	//   ....[0]....
.L_46:
        /*00e8*/ 	.word	0x00000620
        /*00ec*/ 	.word	0x000000ff
        /*00f0*/ 	.word	0x00000000
        /*00f4*/ 	.short	0x0100
        /*00f6*/ 	.byte	0x04
	.zero		1


	//   ....[1]....
        /*00f8*/ 	.word	0x00000630
        /*00fc*/ 	.word	0x000000ff
        /*0100*/ 	.word	0x00000040
        /*0104*/ 	.short	0x0100
        /*0106*/ 	.byte	0x04
	.zero		1


	//   ....[2]....
        /*0108*/ 	.word	0x00000640
        /*010c*/ 	.word	0x000000ff
        /*0110*/ 	.word	0x00000008
        /*0114*/ 	.short	0x0100
        /*0116*/ 	.byte	0x04
	.zero		1


	//   ....[3]....
        /*0118*/ 	.word	0x00000650
        /*011c*/ 	.word	0x000000ff
        /*0120*/ 	.word	0x00000048
        /*0124*/ 	.short	0x0100
        /*0126*/ 	.byte	0x04
	.zero		1


	//   ....[4]....
        /*0128*/ 	.word	0x00000660
        /*012c*/ 	.word	0x000000ff
        /*0130*/ 	.word	0x00000010
        /*0134*/ 	.short	0x0100
        /*0136*/ 	.byte	0x04
	.zero		1


	//   ....[5]....
        /*0138*/ 	.word	0x00000670
        /*013c*/ 	.word	0x000000ff
        /*0140*/ 	.word	0x00000050
        /*0144*/ 	.short	0x0100
        /*0146*/ 	.byte	0x04
	.zero		1


	//   ....[6]....
        /*0148*/ 	.word	0x00000680
        /*014c*/ 	.word	0x000000ff
        /*0150*/ 	.word	0x00000018
        /*0154*/ 	.short	0x0100
        /*0156*/ 	.byte	0x04
	.zero		1


	//   ....[7]....
        /*0158*/ 	.word	0x00000690
        /*015c*/ 	.word	0x000000ff
        /*0160*/ 	.word	0x00000058
        /*0164*/ 	.short	0x0100
        /*0166*/ 	.byte	0x04
	.zero		1


	//   ....[8]....
        /*0168*/ 	.word	0x000006a0
        /*016c*/ 	.word	0x000000ff
        /*0170*/ 	.word	0x00000020
        /*0174*/ 	.short	0x0100
        /*0176*/ 	.byte	0x04
	.zero		1


	//   ....[9]....
        /*0178*/ 	.word	0x000006b0
        /*017c*/ 	.word	0x000000ff
        /*0180*/ 	.word	0x00000060
        /*0184*/ 	.short	0x0100
        /*0186*/ 	.byte	0x04
	.zero		1


	//   ....[10]....
        /*0188*/ 	.word	0x000006c0
        /*018c*/ 	.word	0x000000ff
        /*0190*/ 	.word	0x00000028
        /*0194*/ 	.short	0x0100
        /*0196*/ 	.byte	0x04
	.zero		1


	//   ....[11]....
        /*0198*/ 	.word	0x000006d0
        /*019c*/ 	.word	0x000000ff
        /*01a0*/ 	.word	0x00000068
        /*01a4*/ 	.short	0x0100
        /*01a6*/ 	.byte	0x04
	.zero		1


	//   ....[12]....
        /*01a8*/ 	.word	0x000006e0
        /*01ac*/ 	.word	0x000000ff
        /*01b0*/ 	.word	0x00000030
        /*01b4*/ 	.short	0x0100
        /*01b6*/ 	.byte	0x04
	.zero		1


	//   ....[13]....
        /*01b8*/ 	.word	0x000006f0
        /*01bc*/ 	.word	0x000000ff
        /*01c0*/ 	.word	0x00000070
        /*01c4*/ 	.short	0x0100
        /*01c6*/ 	.byte	0x04
	.zero		1


	//   ....[14]....
        /*01c8*/ 	.word	0x00000700
        /*01cc*/ 	.word	0x000000ff
        /*01d0*/ 	.word	0x00000038
        /*01d4*/ 	.short	0x0100
        /*01d6*/ 	.byte	0x04
	.zero		1


	//   ....[15]....
        /*01d8*/ 	.word	0x00000710
        /*01dc*/ 	.word	0x000000ff
        /*01e0*/ 	.word	0x00000078
        /*01e4*/ 	.short	0x0100
        /*01e6*/ 	.byte	0x04
	.zero		1


	//   ....[16]....
        /*01e8*/ 	.word	0x00000850
        /*01ec*/ 	.word	0x000000ff
        /*01f0*/ 	.word	0x00000080
        /*01f4*/ 	.short	0x0100
        /*01f6*/ 	.byte	0x04
	.zero		1


	//   ....[17]....
        /*01f8*/ 	.word	0x00000860
        /*01fc*/ 	.word	0x000000ff
        /*0200*/ 	.word	0x00000088
        /*0204*/ 	.short	0x0100
        /*0206*/ 	.byte	0x04
	.zero		1


	//   ....[18]....
        /*0208*/ 	.word	0x00000950
        /*020c*/ 	.word	0x000000ff
        /*0210*/ 	.word	0x00000090
        /*0214*/ 	.short	0x0100
        /*0216*/ 	.byte	0x06
	.zero		1


	//   ....[19]....
        /*0218*/ 	.word	0x00000960
        /*021c*/ 	.word	0x000000ff
        /*0220*/ 	.word	0x00000098
        /*0224*/ 	.short	0x0100
        /*0226*/ 	.byte	0x06
	.zero		1


	//   ....[20]....
        /*0228*/ 	.word	0x00000aa0
        /*022c*/ 	.word	0x000000ff
        /*0230*/ 	.word	0x000000a0
        /*0234*/ 	.short	0x0100
        /*0236*/ 	.byte	0x06
	.zero		1


	//   ....[21]....
        /*0238*/ 	.word	0x00000ab0
        /*023c*/ 	.word	0x000000ff
        /*0240*/ 	.word	0x000000b0
        /*0244*/ 	.short	0x0100
        /*0246*/ 	.byte	0x06
	.zero		1


	//   ....[22]....
        /*0248*/ 	.word	0x00000ac0
        /*024c*/ 	.word	0x000000ff
        /*0250*/ 	.word	0x000000a8
        /*0254*/ 	.short	0x0100
        /*0256*/ 	.byte	0x06
	.zero		1


	//   ....[23]....
        /*0258*/ 	.word	0x00000ad0
        /*025c*/ 	.word	0x000000ff
        /*0260*/ 	.word	0x000000b8
        /*0264*/ 	.short	0x0100
        /*0266*/ 	.byte	0x06
	.zero		1


	//   ....[24]....
        /*0268*/ 	.word	0x00000c00
        /*026c*/ 	.word	0x000000ff
        /*0270*/ 	.word	0x000000c0
        /*0274*/ 	.short	0x0100
        /*0276*/ 	.byte	0x04
	.zero		1


	//   ....[25]....
        /*0278*/ 	.word	0x00000c10
        /*027c*/ 	.word	0x000000ff
        /*0280*/ 	.word	0x000000e0
        /*0284*/ 	.short	0x0100
        /*0286*/ 	.byte	0x04
	.zero		1


	//   ....[26]....
        /*0288*/ 	.word	0x00000c20
        /*028c*/ 	.word	0x000000ff
        /*0290*/ 	.word	0x000000c8
        /*0294*/ 	.short	0x0100
        /*0296*/ 	.byte	0x04
	.zero		1


	//   ....[27]....
        /*0298*/ 	.word	0x00000c30
        /*029c*/ 	.word	0x000000ff
        /*02a0*/ 	.word	0x000000e8
        /*02a4*/ 	.short	0x0100
        /*02a6*/ 	.byte	0x04
	.zero		1


	//   ....[28]....
        /*02a8*/ 	.word	0x00000c40
        /*02ac*/ 	.word	0x000000ff
        /*02b0*/ 	.word	0x000000d0
        /*02b4*/ 	.short	0x0100
        /*02b6*/ 	.byte	0x04
	.zero		1


	//   ....[29]....
        /*02b8*/ 	.word	0x00000c50
        /*02bc*/ 	.word	0x000000ff
        /*02c0*/ 	.word	0x000000f0
        /*02c4*/ 	.short	0x0100
        /*02c6*/ 	.byte	0x04
	.zero		1


	//   ....[30]....
        /*02c8*/ 	.word	0x00000c60
        /*02cc*/ 	.word	0x000000ff
        /*02d0*/ 	.word	0x000000d8
        /*02d4*/ 	.short	0x0100
        /*02d6*/ 	.byte	0x04
	.zero		1


	//   ....[31]....
        /*02d8*/ 	.word	0x00000c70
        /*02dc*/ 	.word	0x000000ff
        /*02e0*/ 	.word	0x000000f8
        /*02e4*/ 	.short	0x0100
        /*02e6*/ 	.byte	0x04
	.zero		1


	//   ....[32]....
        /*02e8*/ 	.word	0x00000d60
        /*02ec*/ 	.word	0x000000ff
        /*02f0*/ 	.word	0x00000100
        /*02f4*/ 	.short	0x0100
        /*02f6*/ 	.byte	0x04
	.zero		1


	//   ....[33]....
        /*02f8*/ 	.word	0x00000d70
        /*02fc*/ 	.word	0x000000ff
        /*0300*/ 	.word	0x00000110
        /*0304*/ 	.short	0x0100
        /*0306*/ 	.byte	0x04
	.zero		1


	//   ....[34]....
        /*0308*/ 	.word	0x00000d80
        /*030c*/ 	.word	0x000000ff
        /*0310*/ 	.word	0x00000108
        /*0314*/ 	.short	0x0100
        /*0316*/ 	.byte	0x04
	.zero		1


	//   ....[35]....
        /*0318*/ 	.word	0x00000d90
        /*031c*/ 	.word	0x000000ff
        /*0320*/ 	.word	0x00000118
        /*0324*/ 	.short	0x0100
        /*0326*/ 	.byte	0x04
	.zero		1


	//   ....[36]....
        /*0328*/ 	.word	0x000019f0
        /*032c*/ 	.word	0x00000000
        /*0330*/ 	.word	0x00000110
        /*0334*/ 	.short	0x010a
        /*0336*/ 	.byte	0xff
	.zero		1


	//   ....[37]....
        /*0338*/ 	.word	0x00001a20
        /*033c*/ 	.word	0x00000000
        /*0340*/ 	.word	0x00000100
        /*0344*/ 	.short	0x0101
        /*0346*/ 	.byte	0xff
	.zero		1


	//   ....[38]....
        /*0348*/ 	.word	0x00001ad0
        /*034c*/ 	.word	0x000000ff
        /*0350*/ 	.word	0x00000040
        /*0354*/ 	.short	0x010a
        /*0356*/ 	.byte	0x04
	.zero		1


	//   ....[39]....
        /*0358*/ 	.word	0x00001b50
        /*035c*/ 	.word	0x000000ff
        /*0360*/ 	.word	0x00000040
        /*0364*/ 	.short	0x010a
        /*0366*/ 	.byte	0x21
	.zero		1


	//   ....[40]....
        /*0368*/ 	.word	0x00001ce0
        /*036c*/ 	.word	0x000000ff
        /*0370*/ 	.word	0x00000040
        /*0374*/ 	.short	0x010a
        /*0376*/ 	.byte	0x08
	.zero		1


	//   ....[41]....
        /*0378*/ 	.word	0x00001e00
        /*037c*/ 	.word	0x000000ff
        /*0380*/ 	.word	0x00000098
        /*0384*/ 	.short	0x0101
        /*0386*/ 	.byte	0x07
	.zero		1


	//   ....[42]....
        /*0388*/ 	.word	0x00001e20
        /*038c*/ 	.word	0x000000ff
        /*0390*/ 	.word	0x00000040
        /*0394*/ 	.short	0x010a
        /*0396*/ 	.byte	0x04
	.zero		1


	//   ....[43]....
        /*0398*/ 	.word	0x00001ea0
        /*039c*/ 	.word	0x000000ff
        /*03a0*/ 	.word	0x00000040
        /*03a4*/ 	.short	0x010a
        /*03a6*/ 	.byte	0x11
	.zero		1


	//   ....[44]....
        /*03a8*/ 	.word	0x00002030
        /*03ac*/ 	.word	0x000000ff
        /*03b0*/ 	.word	0x00000040
        /*03b4*/ 	.short	0x010a
        /*03b6*/ 	.byte	0x06
	.zero		1


	//   ....[45]....
        /*03b8*/ 	.word	0x00002170
        /*03bc*/ 	.word	0x00000003
        /*03c0*/ 	.word	0x000000a0
        /*03c4*/ 	.short	0x010a
        /*03c6*/ 	.byte	0xff
	.zero		1


	//   ....[46]....
        /*03c8*/ 	.word	0x000022c0
        /*03cc*/ 	.word	0x00000000
        /*03d0*/ 	.word	0x00000000
        /*03d4*/ 	.short	0x0101
        /*03d6*/ 	.byte	0xff
	.zero		1


	//   ....[47]....
        /*03d8*/ 	.word	0x00002860
        /*03dc*/ 	.word	0x000000ff
        /*03e0*/ 	.word	0x00000000
        /*03e4*/ 	.short	0x010a
        /*03e6*/ 	.byte	0x04
	.zero		1


	//   ....[48]....
        /*03e8*/ 	.word	0x000028f0
        /*03ec*/ 	.word	0x000000ff
        /*03f0*/ 	.word	0x00000000
        /*03f4*/ 	.short	0x010a
        /*03f6*/ 	.byte	0x05
	.zero		1


	//   ....[49]....
        /*03f8*/ 	.word	0x00002980
        /*03fc*/ 	.word	0x000000ff
        /*0400*/ 	.word	0x00000000
        /*0404*/ 	.short	0x010a
        /*0406*/ 	.byte	0x05
	.zero		1


	//   ....[50]....
        /*0408*/ 	.word	0x00002a10
        /*040c*/ 	.word	0x000000ff
        /*0410*/ 	.word	0x00000000
        /*0414*/ 	.short	0x010a
        /*0416*/ 	.byte	0x05
	.zero		1


	//   ....[51]....
        /*0418*/ 	.word	0x00002aa0
        /*041c*/ 	.word	0x000000ff
        /*0420*/ 	.word	0x00000000
        /*0424*/ 	.short	0x010a
        /*0426*/ 	.byte	0x05
	.zero		1


	//   ....[52]....
        /*0428*/ 	.word	0x00002b30
        /*042c*/ 	.word	0x000000ff
        /*0430*/ 	.word	0x00000000
        /*0434*/ 	.short	0x010a
        /*0436*/ 	.byte	0x05
	.zero		1


	//   ....[53]....
        /*0438*/ 	.word	0x00002bc0
        /*043c*/ 	.word	0x000000ff
        /*0440*/ 	.word	0x00000000
        /*0444*/ 	.short	0x010a
        /*0446*/ 	.byte	0x05
	.zero		1


	//   ....[54]....
        /*0448*/ 	.word	0x00002c60
        /*044c*/ 	.word	0x00000000
        /*0450*/ 	.word	0x00000000
        /*0454*/ 	.short	0x010a
        /*0456*/ 	.byte	0xff
	.zero		1


	//   ....[55]....
        /*0458*/ 	.word	0x00002d80
        /*045c*/ 	.word	0x00000002
        /*0460*/ 	.word	0x00000100
        /*0464*/ 	.short	0x010a
        /*0466*/ 	.byte	0xff
	.zero		1


	//   ....[56]....
        /*0468*/ 	.word	0x00002df0
        /*046c*/ 	.word	0x00000002
        /*0470*/ 	.word	0x00000000
        /*0474*/ 	.short	0x0101
        /*0476*/ 	.byte	0xff
	.zero		1


	//   ....[57]....
        /*0478*/ 	.word	0x00002e10
        /*047c*/ 	.word	0x000000ff
        /*0480*/ 	.word	0x000000b0
        /*0484*/ 	.short	0x010a
        /*0486*/ 	.byte	0x04
	.zero		1


	//   ....[58]....
        /*0488*/ 	.word	0x00002f30
        /*048c*/ 	.word	0x00000002
        /*0490*/ 	.word	0x000000a0
        /*0494*/ 	.short	0x010a
        /*0496*/ 	.byte	0xff
	.zero		1


	//   ....[59]....
        /*0498*/ 	.word	0x00003030
        /*049c*/ 	.word	0x00000002
        /*04a0*/ 	.word	0x00000000
        /*04a4*/ 	.short	0x0101
        /*04a6*/ 	.byte	0xff
	.zero		1


	//   ....[60]....
        /*04a8*/ 	.word	0x000030c0
        /*04ac*/ 	.word	0x000000ff
        /*04b0*/ 	.word	0x000000b0
        /*04b4*/ 	.short	0x0106
        /*04b6*/ 	.byte	0x04
	.zero		1


	//   ....[61]....
        /*04b8*/ 	.word	0x000030e0
        /*04bc*/ 	.word	0x000000ff
        /*04c0*/ 	.word	0x000000b0
        /*04c4*/ 	.short	0x010a
        /*04c6*/ 	.byte	0x04
	.zero		1


	//   ....[62]....
        /*04c8*/ 	.word	0x00003170
        /*04cc*/ 	.word	0x000000ff
        /*04d0*/ 	.word	0x000000b0
        /*04d4*/ 	.short	0x0106
        /*04d6*/ 	.byte	0x07
	.zero		1


	//   ....[63]....
        /*04d8*/ 	.word	0x000031b0
        /*04dc*/ 	.word	0x00000000
        /*04e0*/ 	.word	0x000000b0
        /*04e4*/ 	.short	0x010a
        /*04e6*/ 	.byte	0xff
	.zero		1


	//   ....[64]....
        /*04e8*/ 	.word	0x00003700
        /*04ec*/ 	.word	0x00000000
        /*04f0*/ 	.word	0x000000a0
        /*04f4*/ 	.short	0x010a
        /*04f6*/ 	.byte	0xff
	.zero		1


	//   ....[65]....
        /*04f8*/ 	.word	0x00003810
        /*04fc*/ 	.word	0x00000003
        /*0500*/ 	.word	0x00000000
        /*0504*/ 	.short	0x0101
        /*0506*/ 	.byte	0xff
	.zero		1


	//   ....[66]....
        /*0508*/ 	.word	0x00003820
        /*050c*/ 	.word	0x000000ff
        /*0510*/ 	.word	0x00000000
        /*0514*/ 	.short	0x010a
        /*0516*/ 	.byte	0x04
	.zero		1


	//   ....[67]....
        /*0518*/ 	.word	0x00003840
        /*051c*/ 	.word	0x000000ff
        /*0520*/ 	.word	0x000000e0
        /*0524*/ 	.short	0x010a
        /*0526*/ 	.byte	0x1e
	.zero		1


	//   ....[68]....
        /*0528*/ 	.word	0x00003910
        /*052c*/ 	.word	0x000000ff
        /*0530*/ 	.word	0x00000000
        /*0534*/ 	.short	0x010a
        /*0536*/ 	.byte	0x05
	.zero		1


	//   ....[69]....
        /*0538*/ 	.word	0x00003a50
        /*053c*/ 	.word	0x000000ff
        /*0540*/ 	.word	0x00000000
        /*0544*/ 	.short	0x010a
        /*0546*/ 	.byte	0x04
	.zero		1


	//   ....[70]....
        /*0548*/ 	.word	0x00003ce0
        /*054c*/ 	.word	0x000000ff
        /*0550*/ 	.word	0x00000000
        /*0554*/ 	.short	0x010a
        /*0556*/ 	.byte	0x04
	.zero		1


	//   ....[71]....
        /*0558*/ 	.word	0x00003d70
        /*055c*/ 	.word	0x000000ff
        /*0560*/ 	.word	0x00000000
        /*0564*/ 	.short	0x010a
        /*0566*/ 	.byte	0x05
	.zero		1


	//   ....[72]....
        /*0568*/ 	.word	0x00003e00
        /*056c*/ 	.word	0x000000ff
        /*0570*/ 	.word	0x00000000
        /*0574*/ 	.short	0x010a
        /*0576*/ 	.byte	0x05
	.zero		1


	//   ....[73]....
        /*0578*/ 	.word	0x00003e90
        /*057c*/ 	.word	0x000000ff
        /*0580*/ 	.word	0x00000000
        /*0584*/ 	.short	0x010a
        /*0586*/ 	.byte	0x04
	.zero		1


	//   ....[74]....
        /*0588*/ 	.word	0x00004330
        /*058c*/ 	.word	0x00000007
        /*0590*/ 	.word	0x000000a0
        /*0594*/ 	.short	0x010a
        /*0596*/ 	.byte	0xff
	.zero		1


	//   ....[75]....
        /*0598*/ 	.word	0x000044a0
        /*059c*/ 	.word	0x00000000
        /*05a0*/ 	.word	0x00000000
        /*05a4*/ 	.short	0x0101
        /*05a6*/ 	.byte	0xff
	.zero		1


	//   ....[76]....
        /*05a8*/ 	.word	0x00004910
        /*05ac*/ 	.word	0x000000ff
        /*05b0*/ 	.word	0x00000098
        /*05b4*/ 	.short	0x010a
        /*05b6*/ 	.byte	0x11
	.zero		1


	//   ....[77]....
        /*05b8*/ 	.word	0x00004a90
        /*05bc*/ 	.word	0x000000ff
        /*05c0*/ 	.word	0x00000088
        /*05c4*/ 	.short	0x010a
        /*05c6*/ 	.byte	0x11
	.zero		1


	//   ....[78]....
        /*05c8*/ 	.word	0x00004ca0
        /*05cc*/ 	.word	0x000000ff
        /*05d0*/ 	.word	0x00000080
        /*05d4*/ 	.short	0x010b
        /*05d6*/ 	.byte	0x11
	.zero		1


	//   ....[79]....
        /*05d8*/ 	.word	0x00004cb0
        /*05dc*/ 	.word	0x000000ff
        /*05e0*/ 	.word	0x00000000
        /*05e4*/ 	.short	0x0101
        /*05e6*/ 	.byte	0x1b
	.zero		1


	//   ....[80]....
        /*05e8*/ 	.word	0x00004cf0
        /*05ec*/ 	.word	0x00000000
        /*05f0*/ 	.word	0x00000088
        /*05f4*/ 	.short	0x010a
        /*05f6*/ 	.byte	0xff
	.zero		1


	//   ....[81]....
        /*05f8*/ 	.word	0x00005000
        /*05fc*/ 	.word	0x00000003
        /*0600*/ 	.word	0x000000a0
        /*0604*/ 	.short	0x010a
        /*0606*/ 	.byte	0xff
	.zero		1


	//   ....[82]....
        /*0608*/ 	.word	0x00005180
        /*060c*/ 	.word	0x00000000
        /*0610*/ 	.word	0x00000000
        /*0614*/ 	.short	0x0101
        /*0616*/ 	.byte	0xff
	.zero		1


	//   ....[83]....
        /*0618*/ 	.word	0x00005c20
        /*061c*/ 	.word	0x000000ff
        /*0620*/ 	.word	0x00000080
        /*0624*/ 	.short	0x010a
        /*0626*/ 	.byte	0x2c
	.zero		1


	//   ....[84]....
        /*0628*/ 	.word	0x00005c30
        /*062c*/ 	.word	0x00000016
        /*0630*/ 	.word	0x000000c0
        /*0634*/ 	.short	0x010a
        /*0636*/ 	.byte	0xff
	.zero		1


	//   ....[85]....
        /*0638*/ 	.word	0x00005dc0
        /*063c*/ 	.word	0x000000ff
        /*0640*/ 	.word	0x00000080
        /*0644*/ 	.short	0x010a
        /*0646*/ 	.byte	0x2c
	.zero		1


	//   ....[86]....
        /*0648*/ 	.word	0x00005ec0
        /*064c*/ 	.word	0x000000ff
        /*0650*/ 	.word	0x00000000
        /*0654*/ 	.short	0x0101
        /*0656*/ 	.byte	0x04
	.zero		1


	//   ....[87]....
        /*0658*/ 	.word	0x00005f20
        /*065c*/ 	.word	0x00000016
        /*0660*/ 	.word	0x000000c0
        /*0664*/ 	.short	0x010a
        /*0666*/ 	.byte	0xff
	.zero		1


	//   ....[88]....
        /*0668*/ 	.word	0x00006580
        /*066c*/ 	.word	0x000000ff
        /*0670*/ 	.word	0x00000000
        /*0674*/ 	.short	0x0101
        /*0676*/ 	.byte	0x04
	.zero		1


	//   ....[89]....
        /*0678*/ 	.word	0x00007380
        /*067c*/ 	.word	0x00000000
        /*0680*/ 	.word	0x00000110
        /*0684*/ 	.short	0x010a
        /*0686*/ 	.byte	0xff
	.zero		1


	//   ....[90]....
        /*0688*/ 	.word	0x000073e0
        /*068c*/ 	.word	0x00000000
        /*0690*/ 	.word	0x00000040
        /*0694*/ 	.short	0x010a
        /*0696*/ 	.byte	0xff
	.zero		1


	//   ....[91]....
        /*0698*/ 	.word	0x00007440
        /*069c*/ 	.word	0x00000000
        /*06a0*/ 	.word	0x00000040
        /*06a4*/ 	.short	0x010a
        /*06a6*/ 	.byte	0xff
	.zero		1


	//   ....[92]....
        /*06a8*/ 	.word	0x00007490
        /*06ac*/ 	.word	0x00000003
        /*06b0*/ 	.word	0x000000a0
        /*06b4*/ 	.short	0x010a
        /*06b6*/ 	.byte	0xff
	.zero		1


	//   ....[93]....
        /*06b8*/ 	.word	0x000074f0
        /*06bc*/ 	.word	0x00000000
        /*06c0*/ 	.word	0x00000000
        /*06c4*/ 	.short	0x010a
        /*06c6*/ 	.byte	0xff
	.zero		1


	//   ....[94]....
        /*06c8*/ 	.word	0x00007550
        /*06cc*/ 	.word	0x00000000
        /*06d0*/ 	.word	0x00000000
        /*06d4*/ 	.short	0x010a
        /*06d6*/ 	.byte	0xff
	.zero		1


	//   ....[95]....
        /*06d8*/ 	.word	0x000075b0
        /*06dc*/ 	.word	0x00000000
        /*06e0*/ 	.word	0x00000000
        /*06e4*/ 	.short	0x010a
        /*06e6*/ 	.byte	0xff
	.zero		1


	//   ....[96]....
        /*06e8*/ 	.word	0x00007610
        /*06ec*/ 	.word	0x00000000
        /*06f0*/ 	.word	0x00000000
        /*06f4*/ 	.short	0x010a
        /*06f6*/ 	.byte	0xff
	.zero		1


	//   ....[97]....
        /*06f8*/ 	.word	0x00007670
        /*06fc*/ 	.word	0x00000000
        /*0700*/ 	.word	0x00000000
        /*0704*/ 	.short	0x010a
        /*0706*/ 	.byte	0xff
	.zero		1


	//   ....[98]....
        /*0708*/ 	.word	0x000076d0
        /*070c*/ 	.word	0x00000000
        /*0710*/ 	.word	0x00000000
        /*0714*/ 	.short	0x010a
        /*0716*/ 	.byte	0xff
	.zero		1


	//   ....[99]....
        /*0718*/ 	.word	0x00007730
        /*071c*/ 	.word	0x00000000
        /*0720*/ 	.word	0x00000000
        /*0724*/ 	.short	0x010a
        /*0726*/ 	.byte	0xff
	.zero		1


	//   ....[100]....
        /*0728*/ 	.word	0x00007780
        /*072c*/ 	.word	0x00000002
        /*0730*/ 	.word	0x00000100
        /*0734*/ 	.short	0x010a
        /*0736*/ 	.byte	0xff
	.zero		1


	//   ....[101]....
        /*0738*/ 	.word	0x000077e0
        /*073c*/ 	.word	0x00000002
        /*0740*/ 	.word	0x000000b0
        /*0744*/ 	.short	0x010a
        /*0746*/ 	.byte	0xff
	.zero		1


	//   ....[102]....
        /*0748*/ 	.word	0x00007830
        /*074c*/ 	.word	0x00000002
        /*0750*/ 	.word	0x000000a0
        /*0754*/ 	.short	0x010a
        /*0756*/ 	.byte	0xff
	.zero		1


	//   ....[103]....
        /*0758*/ 	.word	0x00007890
        /*075c*/ 	.word	0x00000000
        /*0760*/ 	.word	0x000000b0
        /*0764*/ 	.short	0x010a
        /*0766*/ 	.byte	0xff
	.zero		1


	//   ....[104]....
        /*0768*/ 	.word	0x000078e0
        /*076c*/ 	.word	0x00000000
        /*0770*/ 	.word	0x000000a0
        /*0774*/ 	.short	0x010a
        /*0776*/ 	.byte	0xff
	.zero		1


	//   ....[105]....
        /*0778*/ 	.word	0x00007940
        /*077c*/ 	.word	0x00000002
        /*0780*/ 	.word	0x000000e0
        /*0784*/ 	.short	0x010a
        /*0786*/ 	.byte	0xff
	.zero		1


	//   ....[106]....
        /*0788*/ 	.word	0x000079a0
        /*078c*/ 	.word	0x00000000
        /*0790*/ 	.word	0x00000000
        /*0794*/ 	.short	0x010a
        /*0796*/ 	.byte	0xff
	.zero		1


	//   ....[107]....
        /*0798*/ 	.word	0x00007a00
        /*079c*/ 	.word	0x00000000
        /*07a0*/ 	.word	0x00000000
        /*07a4*/ 	.short	0x010a
        /*07a6*/ 	.byte	0xff
	.zero		1


	//   ....[108]....
        /*07a8*/ 	.word	0x00007a60
        /*07ac*/ 	.word	0x00000000
        /*07b0*/ 	.word	0x00000000
        /*07b4*/ 	.short	0x010a
        /*07b6*/ 	.byte	0xff
	.zero		1


	//   ....[109]....
        /*07b8*/ 	.word	0x00007ac0
        /*07bc*/ 	.word	0x00000000
        /*07c0*/ 	.word	0x00000000
        /*07c4*/ 	.short	0x010a
        /*07c6*/ 	.byte	0xff
	.zero		1


	//   ....[110]....
        /*07c8*/ 	.word	0x00007b20
        /*07cc*/ 	.word	0x00000000
        /*07d0*/ 	.word	0x00000000
        /*07d4*/ 	.short	0x010a
        /*07d6*/ 	.byte	0xff
	.zero		1


	//   ....[111]....
        /*07d8*/ 	.word	0x00007b70
        /*07dc*/ 	.word	0x00000007
        /*07e0*/ 	.word	0x000000a0
        /*07e4*/ 	.short	0x010a
        /*07e6*/ 	.byte	0xff
	.zero		1


	//   ....[112]....
        /*07e8*/ 	.word	0x00007bd0
        /*07ec*/ 	.word	0x00000000
        /*07f0*/ 	.word	0x00000098
        /*07f4*/ 	.short	0x010a
        /*07f6*/ 	.byte	0xff
	.zero		1


	//   ....[113]....
        /*07f8*/ 	.word	0x00007c30
        /*07fc*/ 	.word	0x00000000
        /*0800*/ 	.word	0x00000088
        /*0804*/ 	.short	0x010a
        /*0806*/ 	.byte	0xff
	.zero		1


	//   ....[114]....
        /*0808*/ 	.word	0x00007c80
        /*080c*/ 	.word	0x00000003
        /*0810*/ 	.word	0x000000a0
        /*0814*/ 	.short	0x010a
        /*0816*/ 	.byte	0xff
	.zero		1


	//   ....[115]....
        /*0818*/ 	.word	0x00007ce0
        /*081c*/ 	.word	0x00000000
        /*0820*/ 	.word	0x00000080
        /*0824*/ 	.short	0x010a
        /*0826*/ 	.byte	0xff
	.zero		1


	//   ....[116]....
        /*0828*/ 	.word	0x00007d30
        /*082c*/ 	.word	0x00000016
        /*0830*/ 	.word	0x000000c0
        /*0834*/ 	.short	0x010a
        /*0836*/ 	.byte	0xff
	.zero		1


	//----- nvinfo : EIATTR_NUM_MBARRIERS
	.align		4
.L_47:
        /*0838*/ 	.byte	0x03, 0x38
        /*083a*/ 	.short	0x0024


	//----- nvinfo : EIATTR_EXIT_INSTR_OFFSETS
	.align		4
        /*083c*/ 	.byte	0x04, 0x1c
        /*083e*/ 	.short	(.L_49 - .L_48)


	//   ....[0]....
.L_48:
        /*0840*/ 	.word	0x00002c90


	//   ....[1]....
        /*0844*/ 	.word	0x00003180


	//   ....[2]....
        /*0848*/ 	.word	0x000031e0


	//   ....[3]....
        /*084c*/ 	.word	0x000040f0


	//   ....[4]....
        /*0850*/ 	.word	0x00004d20


	//   ....[5]....
        /*0854*/ 	.word	0x00004d60


	//   ....[6]....
        /*0858*/ 	.word	0x00007370


	//----- nvinfo : EIATTR_MAX_THREADS
	.align		4
.L_49:
        /*085c*/ 	.byte	0x04, 0x05
        /*085e*/ 	.short	(.L_51 - .L_50)
.L_50:
        /*0860*/ 	.word	0x00000100
        /*0864*/ 	.word	0x00000001
        /*0868*/ 	.word	0x00000001


	//----- nvinfo : EIATTR_CRS_STACK_SIZE
	.align		4
.L_51:
        /*086c*/ 	.byte	0x04, 0x1e
        /*086e*/ 	.short	(.L_53 - .L_52)
.L_52:
        /*0870*/ 	.word	0x00000000


	//----- nvinfo : EIATTR_CBANK_PARAM_SIZE
	.align		4
.L_53:
        /*0874*/ 	.byte	0x03, 0x19
        /*0876*/ 	.short	0x0800


	//----- nvinfo : EIATTR_PARAM_CBANK
	.align		4
        /*0878*/ 	.byte	0x04, 0x0a
        /*087a*/ 	.short	(.L_55 - .L_54)
	.align		4
.L_54:
        /*087c*/ 	.word	index@(.nv.constant0._ZN7cutlass13device_kernelINS_4gemm6kernel13GemmUniversalIN4cute5tupleIJiiiiEEENS1_10collective13CollectiveMmaINS1_35MainloopSm100TmaUmmaWarpSpecializedILi8ELi2ELi4ENS5_IJNS4_1CILi1EEENSA_ILi8EEESB_EEEEENS5_IJNSA_ILi128EEENSA_ILi64EEESF_EEENS_12float_e5m2_tENS5_IJlSB_lEEESI_SJ_NS4_8TiledMMAINS4_8MMA_AtomIJNS4_10MMA_TraitsINS4_19SM100_MMA_F8F6F4_SSEJSI_SI_fSF_SG_NS4_17integral_constantINS4_4UMMA5MajorELSQ_0EEESR_NSO_INSP_7ScaleInELSS_0EEEST_EEEEEENS4_6LayoutINS5_IJSB_SB_SB_EEENS5_IJNSA_ILi0EEESY_SY_EEEEENS5_IJNS4_10UnderscoreES11_S11_EEEEENS4_23SM90_TMA_LOAD_MULTICASTENS4_14ComposedLayoutINS4_7SwizzleILi3ELi4ELi3EEENS4_18smem_ptr_flag_bitsILi8EEENSW_INS5_IJSC_SF_EEENS5_IJSF_SB_EEEEEEEvNS4_8identityENS4_13SM90_TMA_LOADES1D_vS1E_EENS_8epilogue10collective18CollectiveEpilogueINS1H_23Sm100TmaWarpSpecializedILi1ELi1ELi64ELb0ELb0EEEJSH_NS5_IJNSW_ISF_SB_EENSW_ISG_SB_EEEEESI_SJ_SI_SJ_NS1H_6fusion15FusionCallbacksIS1L_NS1P_17LinearCombinationISI_fSI_fLNS_15FloatRoundStyleE2EEESH_S1O_JEEENS4_5SM1004TMEM4LOAD26SM100_TMEM_LOAD_32dp32b64xES1F_NS15_INS16_ILi2ELi4ELi3EEES19_NSW_INS5_IJSC_SG_EEENS5_IJSG_SB_EEEEEEENS4_39AutoVectorizingCopyWithAssumedAlignmentILi128EEENS4_14SM90_TMA_STOREES23_S25_S25_EEEvvEEEEvNT_6ParamsE)
        /*0880*/ 	.short	0x0380
        /*0882*/ 	.short	0x0800


	//----- nvinfo : EIATTR_SW_WAR
	.align		4
.L_55:
        /*0884*/ 	.byte	0x04, 0x36
        /*0886*/ 	.short	(.L_57 - .L_56)
.L_56:
        /*0888*/ 	.word	0x00000008
.L_57:


//--------------------- .nv.callgraph             --------------------------
	.section	.nv.callgraph,"",@"SHT_CUDA_CALLGRAPH"
	.align	4
	.sectionentsize	8
	.align		4
        /*0000*/ 	.word	0x00000000
	.align		4
        /*0004*/ 	.word	0xffffffff
	.align		4
        /*0008*/ 	.word	index@(_ZN7cutlass13device_kernelINS_4gemm6kernel13GemmUniversalIN4cute5tupleIJiiiiEEENS1_10collective13CollectiveMmaINS1_35MainloopSm100TmaUmmaWarpSpecializedILi8ELi2ELi4ENS5_IJNS4_1CILi1EEENSA_ILi8EEESB_EEEEENS5_IJNSA_ILi128EEENSA_ILi64EEESF_EEENS_12float_e5m2_tENS5_IJlSB_lEEESI_SJ_NS4_8TiledMMAINS4_8MMA_AtomIJNS4_10MMA_TraitsINS4_19SM100_MMA_F8F6F4_SSEJSI_SI_fSF_SG_NS4_17integral_constantINS4_4UMMA5MajorELSQ_0EEESR_NSO_INSP_7ScaleInELSS_0EEEST_EEEEEENS4_6LayoutINS5_IJSB_SB_SB_EEENS5_IJNSA_ILi0EEESY_SY_EEEEENS5_IJNS4_10UnderscoreES11_S11_EEEEENS4_23SM90_TMA_LOAD_MULTICASTENS4_14ComposedLayoutINS4_7SwizzleILi3ELi4ELi3EEENS4_18smem_ptr_flag_bitsILi8EEENSW_INS5_IJSC_SF_EEENS5_IJSF_SB_EEEEEEEvNS4_8identityENS4_13SM90_TMA_LOADES1D_vS1E_EENS_8epilogue10collective18CollectiveEpilogueINS1H_23Sm100TmaWarpSpecializedILi1ELi1ELi64ELb0ELb0EEEJSH_NS5_IJNSW_ISF_SB_EENSW_ISG_SB_EEEEESI_SJ_SI_SJ_NS1H_6fusion15FusionCallbacksIS1L_NS1P_17LinearCombinationISI_fSI_fLNS_15FloatRoundStyleE2EEESH_S1O_JEEENS4_5SM1004TMEM4LOAD26SM100_TMEM_LOAD_32dp32b64xES1F_NS15_INS16_ILi2ELi4ELi3EEES19_NSW_INS5_IJSC_SG_EEENS5_IJSG_SB_EEEEEEENS4_39AutoVectorizingCopyWithAssumedAlignmentILi128EEENS4_14SM90_TMA_STOREES23_S25_S25_EEEvvEEEEvNT_6ParamsE)
	.align		4
        /*000c*/ 	.word	index@(__assertfail)
	.align		4
        /*0010*/ 	.word	0x00000000
	.align		4
        /*0014*/ 	.word	0xfffffffe
	.align		4
        /*0018*/ 	.word	0x00000000
	.align		4
        /*001c*/ 	.word	0xfffffffd
	.align		4
        /*0020*/ 	.word	0x00000000
	.align		4
        /*0024*/ 	.word	0xfffffffc


//--------------------- .nv.constant4             --------------------------
	.section	.nv.constant4,"a",@progbits
	.align	8
	.align		8
.nv.constant4:
        /*0000*/ 	.dword	__assertfail
	.align		8
        /*0008*/ 	.dword	__unnamed_1
	.align		8
        /*0010*/ 	.dword	__unnamed_2
	.align		8
        /*0018*/ 	.dword	_ZN40_INTERNAL_d8846dac_4_k_cu_c31fc4f5_351824cuda3std3__45__cpo5beginE
	.align		8
        /*0020*/ 	.dword	_ZN40_INTERNAL_d8846dac_4_k_cu_c31fc4f5_351824cuda3std3__45__cpo3endE
	.align		8
        /*0028*/ 	.dword	_ZN40_INTERNAL_d8846dac_4_k_cu_c31fc4f5_351824cuda3std3__45__cpo6cbeginE
	.align		8
        /*0030*/ 	.dword	_ZN40_INTERNAL_d8846dac_4_k_cu_c31fc4f5_351824cuda3std3__45__cpo4cendE
	.align		8
        /*0038*/ 	.dword	_ZN40_INTERNAL_d8846dac_4_k_cu_c31fc4f5_351824cuda3std3__442_GLOBAL__N__d8846dac_4_k_cu_c31fc4f5_351826ignoreE
	.align		8
        /*0040*/ 	.dword	_ZN40_INTERNAL_d8846dac_4_k_cu_c31fc4f5_351824cuda3std3__419piecewise_constructE
	.align		8
        /*0048*/ 	.dword	_ZN40_INTERNAL_d8846dac_4_k_cu_c31fc4f5_351824cuda3std3__48in_placeE
	.align		8
        /*0050*/ 	.dword	_ZN40_INTERNAL_d8846dac_4_k_cu_c31fc4f5_351824cuda3std6ranges3__45__cpo4swapE
	.align		8
        /*0058*/ 	.dword	_ZN40_INTERNAL_d8846dac_4_k_cu_c31fc4f5_351824cuda3std6ranges3__45__cpo9iter_moveE
	.align		8
        /*0060*/ 	.dword	_ZN40_INTERNAL_d8846dac_4_k_cu_c31fc4f5_351824cute7productE
	.align		8
        /*0068*/ 	.dword	_ZN40_INTERNAL_d8846dac_4_k_cu_c31fc4f5_351824cute1_E
	.align		8
        /*0070*/ 	.dword	$str$25
	.align		8
        /*0078*/ 	.dword	$str$26
	.align		8
        /*0080*/ 	.dword	$str$27
	.align		8
        /*0088*/ 	.dword	$str$28


//--------------------- .text._ZN7cutlass13device_kernelINS_4gemm6kernel13GemmUniversalIN4cute5tupleIJiiiiEEENS1_10collective13CollectiveMmaINS1_35MainloopSm100TmaUmmaWarpSpecializedILi8ELi2ELi4ENS5_IJNS4_1CILi1EEENSA_ILi8EEESB_EEEEENS5_IJNSA_ILi128EEENSA_ILi64EEESF_EEENS_12float_e5m2_tENS5_IJlSB_lEEESI_SJ_NS4_8TiledMMAINS4_8MMA_AtomIJNS4_10MMA_TraitsINS4_19SM100_MMA_F8F6F4_SSEJSI_SI_fSF_SG_NS4_17integral_constantINS4_4UMMA5MajorELSQ_0EEESR_NSO_INSP_7ScaleInELSS_0EEEST_EEEEEENS4_6LayoutINS5_IJSB_SB_SB_EEENS5_IJNSA_ILi0EEESY_SY_EEEEENS5_IJNS4_10UnderscoreES11_S11_EEEEENS4_23SM90_TMA_LOAD_MULTICASTENS4_14ComposedLayoutINS4_7SwizzleILi3ELi4ELi3EEENS4_18smem_ptr_flag_bitsILi8EEENSW_INS5_IJSC_SF_EEENS5_IJSF_SB_EEEEEEEvNS4_8identityENS4_13SM90_TMA_LOADES1D_vS1E_EENS_8epilogue10collective18CollectiveEpilogueINS1H_23Sm100TmaWarpSpecializedILi1ELi1ELi64ELb0ELb0EEEJSH_NS5_IJNSW_ISF_SB_EENSW_ISG_SB_EEEEESI_SJ_SI_SJ_NS1H_6fusion15FusionCallbacksIS1L_NS1P_17LinearCombinationISI_fSI_fLNS_15FloatRoundStyleE2EEESH_S1O_JEEENS4_5SM1004TMEM4LOAD26SM100_TMEM_LOAD_32dp32b64xES1F_NS15_INS16_ILi2ELi4ELi3EEES19_NSW_INS5_IJSC_SG_EEENS5_IJSG_SB_EEEEEEENS4_39AutoVectorizingCopyWithAssumedAlignmentILi128EEENS4_14SM90_TMA_STOREES23_S25_S25_EEEvvEEEEvNT_6ParamsE --------------------------
	.section	.text._ZN7cutlass13device_kernelINS_4gemm6kernel13GemmUniversalIN4cute5tupleIJiiiiEEENS1_10collective13CollectiveMmaINS1_35MainloopSm100TmaUmmaWarpSpecializedILi8ELi2ELi4ENS5_IJNS4_1CILi1EEENSA_ILi8EEESB_EEEEENS5_IJNSA_ILi128EEENSA_ILi64EEESF_EEENS_12float_e5m2_tENS5_IJlSB_lEEESI_SJ_NS4_8TiledMMAINS4_8MMA_AtomIJNS4_10MMA_TraitsINS4_19SM100_MMA_F8F6F4_SSEJSI_SI_fSF_SG_NS4_17integral_constantINS4_4UMMA5MajorELSQ_0EEESR_NSO_INSP_7ScaleInELSS_0EEEST_EEEEEENS4_6LayoutINS5_IJSB_SB_SB_EEENS5_IJNSA_ILi0EEESY_SY_EEEEENS5_IJNS4_10UnderscoreES11_S11_EEEEENS4_23SM90_TMA_LOAD_MULTICASTENS4_14ComposedLayoutINS4_7SwizzleILi3ELi4ELi3EEENS4_18smem_ptr_flag_bitsILi8EEENSW_INS5_IJSC_SF_EEENS5_IJSF_SB_EEEEEEEvNS4_8identityENS4_13SM90_TMA_LOADES1D_vS1E_EENS_8epilogue10collective18CollectiveEpilogueINS1H_23Sm100TmaWarpSpecializedILi1ELi1ELi64ELb0ELb0EEEJSH_NS5_IJNSW_ISF_SB_EENSW_ISG_SB_EEEEESI_SJ_SI_SJ_NS1H_6fusion15FusionCallbacksIS1L_NS1P_17LinearCombinationISI_fSI_fLNS_15FloatRoundStyleE2EEESH_S1O_JEEENS4_5SM1004TMEM4LOAD26SM100_TMEM_LOAD_32dp32b64xES1F_NS15_INS16_ILi2ELi4ELi3EEES19_NSW_INS5_IJSC_SG_EEENS5_IJSG_SB_EEEEEEENS4_39AutoVectorizingCopyWithAssumedAlignmentILi128EEENS4_14SM90_TMA_STOREES23_S25_S25_EEEvvEEEEvNT_6ParamsE,"ax",@progbits
	.align	128
.text._ZN7cutlass13device_kernelINS_4gemm6kernel13GemmUniversalIN4cute5tupleIJiiiiEEENS1_10collective13CollectiveMmaINS1_35MainloopSm100TmaUmmaWarpSpecializedILi8ELi2ELi4ENS5_IJNS4_1CILi1EEENSA_ILi8EEESB_EEEEENS5_IJNSA_ILi128EEENSA_ILi64EEESF_EEENS_12float_e5m2_tENS5_IJlSB_lEEESI_SJ_NS4_8TiledMMAINS4_8MMA_AtomIJNS4_10MMA_TraitsINS4_19SM100_MMA_F8F6F4_SSEJSI_SI_fSF_SG_NS4_17integral_constantINS4_4UMMA5MajorELSQ_0EEESR_NSO_INSP_7ScaleInELSS_0EEEST_EEEEEENS4_6LayoutINS5_IJSB_SB_SB_EEENS5_IJNSA_ILi0EEESY_SY_EEEEENS5_IJNS4_10UnderscoreES11_S11_EEEEENS4_23SM90_TMA_LOAD_MULTICASTENS4_14ComposedLayoutINS4_7SwizzleILi3ELi4ELi3EEENS4_18smem_ptr_flag_bitsILi8EEENSW_INS5_IJSC_SF_EEENS5_IJSF_SB_EEEEEEEvNS4_8identityENS4_13SM90_TMA_LOADES1D_vS1E_EENS_8epilogue10collective18CollectiveEpilogueINS1H_23Sm100TmaWarpSpecializedILi1ELi1ELi64ELb0ELb0EEEJSH_NS5_IJNSW_ISF_SB_EENSW_ISG_SB_EEEEESI_SJ_SI_SJ_NS1H_6fusion15FusionCallbacksIS1L_NS1P_17LinearCombinationISI_fSI_fLNS_15FloatRoundStyleE2EEESH_S1O_JEEENS4_5SM1004TMEM4LOAD26SM100_TMEM_LOAD_32dp32b64xES1F_NS15_INS16_ILi2ELi4ELi3EEES19_NSW_INS5_IJSC_SG_EEENS5_IJSG_SB_EEEEEEENS4_39AutoVectorizingCopyWithAssumedAlignmentILi128EEENS4_14SM90_TMA_STOREES23_S25_S25_EEEvvEEEEvNT_6ParamsE:
        .type           _ZN7cutlass13device_kernelINS_4gemm6kernel13GemmUniversalIN4cute5tupleIJiiiiEEENS1_10collective13CollectiveMmaINS1_35MainloopSm100TmaUmmaWarpSpecializedILi8ELi2ELi4ENS5_IJNS4_1CILi1EEENSA_ILi8EEESB_EEEEENS5_IJNSA_ILi128EEENSA_ILi64EEESF_EEENS_12float_e5m2_tENS5_IJlSB_lEEESI_SJ_NS4_8TiledMMAINS4_8MMA_AtomIJNS4_10MMA_TraitsINS4_19SM100_MMA_F8F6F4_SSEJSI_SI_fSF_SG_NS4_17integral_constantINS4_4UMMA5MajorELSQ_0EEESR_NSO_INSP_7ScaleInELSS_0EEEST_EEEEEENS4_6LayoutINS5_IJSB_SB_SB_EEENS5_IJNSA_ILi0EEESY_SY_EEEEENS5_IJNS4_10UnderscoreES11_S11_EEEEENS4_23SM90_TMA_LOAD_MULTICASTENS4_14ComposedLayoutINS4_7SwizzleILi3ELi4ELi3EEENS4_18smem_ptr_flag_bitsILi8EEENSW_INS5_IJSC_SF_EEENS5_IJSF_SB_EEEEEEEvNS4_8identityENS4_13SM90_TMA_LOADES1D_vS1E_EENS_8epilogue10collective18CollectiveEpilogueINS1H_23Sm100TmaWarpSpecializedILi1ELi1ELi64ELb0ELb0EEEJSH_NS5_IJNSW_ISF_SB_EENSW_ISG_SB_EEEEESI_SJ_SI_SJ_NS1H_6fusion15FusionCallbacksIS1L_NS1P_17LinearCombinationISI_fSI_fLNS_15FloatRoundStyleE2EEESH_S1O_JEEENS4_5SM1004TMEM4LOAD26SM100_TMEM_LOAD_32dp32b64xES1F_NS15_INS16_ILi2ELi4ELi3EEES19_NSW_INS5_IJSC_SG_EEENS5_IJSG_SB_EEEEEEENS4_39AutoVectorizingCopyWithAssumedAlignmentILi128EEENS4_14SM90_TMA_STOREES23_S25_S25_EEEvvEEEEvNT_6ParamsE,@function
        .size           _ZN7cutlass13device_kernelINS_4gemm6kernel13GemmUniversalIN4cute5tupleIJiiiiEEENS1_10collective13CollectiveMmaINS1_35MainloopSm100TmaUmmaWarpSpecializedILi8ELi2ELi4ENS5_IJNS4_1CILi1EEENSA_ILi8EEESB_EEEEENS5_IJNSA_ILi128EEENSA_ILi64EEESF_EEENS_12float_e5m2_tENS5_IJlSB_lEEESI_SJ_NS4_8TiledMMAINS4_8MMA_AtomIJNS4_10MMA_TraitsINS4_19SM100_MMA_F8F6F4_SSEJSI_SI_fSF_SG_NS4_17integral_constantINS4_4UMMA5MajorELSQ_0EEESR_NSO_INSP_7ScaleInELSS_0EEEST_EEEEEENS4_6LayoutINS5_IJSB_SB_SB_EEENS5_IJNSA_ILi0EEESY_SY_EEEEENS5_IJNS4_10UnderscoreES11_S11_EEEEENS4_23SM90_TMA_LOAD_MULTICASTENS4_14ComposedLayoutINS4_7SwizzleILi3ELi4ELi3EEENS4_18smem_ptr_flag_bitsILi8EEENSW_INS5_IJSC_SF_EEENS5_IJSF_SB_EEEEEEEvNS4_8identityENS4_13SM90_TMA_LOADES1D_vS1E_EENS_8epilogue10collective18CollectiveEpilogueINS1H_23Sm100TmaWarpSpecializedILi1ELi1ELi64ELb0ELb0EEEJSH_NS5_IJNSW_ISF_SB_EENSW_ISG_SB_EEEEESI_SJ_SI_SJ_NS1H_6fusion15FusionCallbacksIS1L_NS1P_17LinearCombinationISI_fSI_fLNS_15FloatRoundStyleE2EEESH_S1O_JEEENS4_5SM1004TMEM4LOAD26SM100_TMEM_LOAD_32dp32b64xES1F_NS15_INS16_ILi2ELi4ELi3EEES19_NSW_INS5_IJSC_SG_EEENS5_IJSG_SB_EEEEEEENS4_39AutoVectorizingCopyWithAssumedAlignmentILi128EEENS4_14SM90_TMA_STOREES23_S25_S25_EEEvvEEEEvNT_6ParamsE,(.L_x_148 - _ZN7cutlass13device_kernelINS_4gemm6kernel13GemmUniversalIN4cute5tupleIJiiiiEEENS1_10collective13CollectiveMmaINS1_35MainloopSm100TmaUmmaWarpSpecializedILi8ELi2ELi4ENS5_IJNS4_1CILi1EEENSA_ILi8EEESB_EEEEENS5_IJNSA_ILi128EEENSA_ILi64EEESF_EEENS_12float_e5m2_tENS5_IJlSB_lEEESI_SJ_NS4_8TiledMMAINS4_8MMA_AtomIJNS4_10MMA_TraitsINS4_19SM100_MMA_F8F6F4_SSEJSI_SI_fSF_SG_NS4_17integral_constantINS4_4UMMA5MajorELSQ_0EEESR_NSO_INSP_7ScaleInELSS_0EEEST_EEEEEENS4_6LayoutINS5_IJSB_SB_SB_EEENS5_IJNSA_ILi0EEESY_SY_EEEEENS5_IJNS4_10UnderscoreES11_S11_EEEEENS4_23SM90_TMA_LOAD_MULTICASTENS4_14ComposedLayoutINS4_7SwizzleILi3ELi4ELi3EEENS4_18smem_ptr_flag_bitsILi8EEENSW_INS5_IJSC_SF_EEENS5_IJSF_SB_EEEEEEEvNS4_8identityENS4_13SM90_TMA_LOADES1D_vS1E_EENS_8epilogue10collective18CollectiveEpilogueINS1H_23Sm100TmaWarpSpecializedILi1ELi1ELi64ELb0ELb0EEEJSH_NS5_IJNSW_ISF_SB_EENSW_ISG_SB_EEEEESI_SJ_SI_SJ_NS1H_6fusion15FusionCallbacksIS1L_NS1P_17LinearCombinationISI_fSI_fLNS_15FloatRoundStyleE2EEESH_S1O_JEEENS4_5SM1004TMEM4LOAD26SM100_TMEM_LOAD_32dp32b64xES1F_NS15_INS16_ILi2ELi4ELi3EEES19_NSW_INS5_IJSC_SG_EEENS5_IJSG_SB_EEEEEEENS4_39AutoVectorizingCopyWithAssumedAlignmentILi128EEENS4_14SM90_TMA_STOREES23_S25_S25_EEEvvEEEEvNT_6ParamsE)
        .other          _ZN7cutlass13device_kernelINS_4gemm6kernel13GemmUniversalIN4cute5tupleIJiiiiEEENS1_10collective13CollectiveMmaINS1_35MainloopSm100TmaUmmaWarpSpecializedILi8ELi2ELi4ENS5_IJNS4_1CILi1EEENSA_ILi8EEESB_EEEEENS5_IJNSA_ILi128EEENSA_ILi64EEESF_EEENS_12float_e5m2_tENS5_IJlSB_lEEESI_SJ_NS4_8TiledMMAINS4_8MMA_AtomIJNS4_10MMA_TraitsINS4_19SM100_MMA_F8F6F4_SSEJSI_SI_fSF_SG_NS4_17integral_constantINS4_4UMMA5MajorELSQ_0EEESR_NSO_INSP_7ScaleInELSS_0EEEST_EEEEEENS4_6LayoutINS5_IJSB_SB_SB_EEENS5_IJNSA_ILi0EEESY_SY_EEEEENS5_IJNS4_10UnderscoreES11_S11_EEEEENS4_23SM90_TMA_LOAD_MULTICASTENS4_14ComposedLayoutINS4_7SwizzleILi3ELi4ELi3EEENS4_18smem_ptr_flag_bitsILi8EEENSW_INS5_IJSC_SF_EEENS5_IJSF_SB_EEEEEEEvNS4_8identityENS4_13SM90_TMA_LOADES1D_vS1E_EENS_8epilogue10collective18CollectiveEpilogueINS1H_23Sm100TmaWarpSpecializedILi1ELi1ELi64ELb0ELb0EEEJSH_NS5_IJNSW_ISF_SB_EENSW_ISG_SB_EEEEESI_SJ_SI_SJ_NS1H_6fusion15FusionCallbacksIS1L_NS1P_17LinearCombinationISI_fSI_fLNS_15FloatRoundStyleE2EEESH_S1O_JEEENS4_5SM1004TMEM4LOAD26SM100_TMEM_LOAD_32dp32b64xES1F_NS15_INS16_ILi2ELi4ELi3EEES19_NSW_INS5_IJSC_SG_EEENS5_IJSG_SB_EEEEEEENS4_39AutoVectorizingCopyWithAssumedAlignmentILi128EEENS4_14SM90_TMA_STOREES23_S25_S25_EEEvvEEEEvNT_6ParamsE,@"STO_CUDA_ENTRY STV_DEFAULT"
_ZN7cutlass13device_kernelINS_4gemm6kernel13GemmUniversalIN4cute5tupleIJiiiiEEENS1_10collective13CollectiveMmaINS1_35MainloopSm100TmaUmmaWarpSpecializedILi8ELi2ELi4ENS5_IJNS4_1CILi1EEENSA_ILi8EEESB_EEEEENS5_IJNSA_ILi128EEENSA_ILi64EEESF_EEENS_12float_e5m2_tENS5_IJlSB_lEEESI_SJ_NS4_8TiledMMAINS4_8MMA_AtomIJNS4_10MMA_TraitsINS4_19SM100_MMA_F8F6F4_SSEJSI_SI_fSF_SG_NS4_17integral_constantINS4_4UMMA5MajorELSQ_0EEESR_NSO_INSP_7ScaleInELSS_0EEEST_EEEEEENS4_6LayoutINS5_IJSB_SB_SB_EEENS5_IJNSA_ILi0EEESY_SY_EEEEENS5_IJNS4_10UnderscoreES11_S11_EEEEENS4_23SM90_TMA_LOAD_MULTICASTENS4_14ComposedLayoutINS4_7SwizzleILi3ELi4ELi3EEENS4_18smem_ptr_flag_bitsILi8EEENSW_INS5_IJSC_SF_EEENS5_IJSF_SB_EEEEEEEvNS4_8identityENS4_13SM90_TMA_LOADES1D_vS1E_EENS_8epilogue10collective18CollectiveEpilogueINS1H_23Sm100TmaWarpSpecializedILi1ELi1ELi64ELb0ELb0EEEJSH_NS5_IJNSW_ISF_SB_EENSW_ISG_SB_EEEEESI_SJ_SI_SJ_NS1H_6fusion15FusionCallbacksIS1L_NS1P_17LinearCombinationISI_fSI_fLNS_15FloatRoundStyleE2EEESH_S1O_JEEENS4_5SM1004TMEM4LOAD26SM100_TMEM_LOAD_32dp32b64xES1F_NS15_INS16_ILi2ELi4ELi3EEES19_NSW_INS5_IJSC_SG_EEENS5_IJSG_SB_EEEEEEENS4_39AutoVectorizingCopyWithAssumedAlignmentILi128EEENS4_14SM90_TMA_STOREES23_S25_S25_EEEvvEEEEvNT_6ParamsE:
[----:B------:R-:W1:Y:S01]  /*0000*/  LDC R1, c[0x0][0x37c] ;  /* 0x0000df00ff017b82 */ /* 0x000e620000000800 */
[----:B------:R-:W2:Y:S01]  /*0010*/  S2R R131, SR_TID.X ;  /* 0x0000000000837919 */ /* 0x000ea20000002100 */
[----:B------:R-:W3:Y:S01]  /*0020*/  LDCU.64 UR8, c[0x0][0x890] ;  /* 0x00011200ff0877ac */ /* 0x000ee20008000a00 */
[----:B------:R-:W-:Y:S02]  /*0030*/  PRMT R141, RZ, 0x7610, R141 ;  /* 0x00007610ff8d7816 */ /* 0x000fe4000000008d */
[----:B------:R-:W-:Y:S01]  /*0040*/  ELECT P3, URZ, PT ;  /* 0x0000000000ff782f */ /* 0x000fe20003860000 */
[----:B---3--:R-:W-:-:S04]  /*0050*/  UISETP.NE.U32.AND UP0, UPT, UR8, URZ, UPT ;  /* 0x000000ff0800728c */ /* 0x008fc8000bf05070 */
[----:B------:R-:W-:Y:S01]  /*0060*/  UISETP.NE.AND.EX UP0, UPT, UR9, URZ, UPT, UP0 ;  /* 0x000000ff0900728c */ /* 0x000fe2000bf05300 */
[----:B--2---:R-:W-:-:S05]  /*0070*/  SHF.R.U32.HI R142, RZ, 0x5, R131 ;  /* 0x00000005ff8e7819 */ /* 0x004fca0000011683 */
[----:B------:R-:W2:Y:S02]  /*0080*/  SHFL.IDX PT, R0, R142, RZ, 0x1f ;  /* 0x00001fff8e007589 */ /* 0x000ea400000e0000 */
[----:B--2---:R-:W-:Y:S01]  /*0090*/  R2UR UR22, R0 ;  /* 0x00000000001672ca */ /* 0x004fe200000e0000 */
[----:B-1----:R-:W-:-:S14]  /*00a0*/  BRA.U UP0, `(.L_x_0) ;  /* 0x0000000100307547 */ /* 0x002fdc000b800000 */
[----:B------:R-:W1:Y:S02]  /*00b0*/  LDCU.64 UR4, c[0x0][0x888] ;  /* 0x00011100ff0477ac */ /* 0x000e640008000a00 */
[----:B-1----:R-:W-:-:S04]  /*00c0*/  UISETP.NE.U32.AND UP0, UPT, UR4, URZ, UPT ;  /* 0x000000ff0400728c */ /* 0x002fc8000bf05070 */
[----:B------:R-:W-:-:S09]  /*00d0*/  UISETP.NE.AND.EX UP0, UPT, UR5, URZ, UPT, UP0 ;  /* 0x000000ff0500728c */ /* 0x000fd2000bf05300 */
[----:B------:R-:W-:Y:S05]  /*00e0*/  BRA.U !UP0, `(.L_x_1) ;  /* 0x0000000108147547 */ /* 0x000fea000b800000 */
[----:B------:R-:W1:Y:S01]  /*00f0*/  LDC.64 R2, c[0x0][0x888] ;  /* 0x00022200ff027b82 */ /* 0x000e620000000a00 */
[----:B------:R-:W1:Y:S02]  /*0100*/  LDCU.64 UR4, c[0x0][0x358] ;  /* 0x00006b00ff0477ac */ /* 0x000e640008000a00 */
[----:B-1----:R1:W5:Y:S01]  /*0110*/  LDG.E R71, desc[UR4][R2.64] ;  /* 0x0000000402477981 */ /* 0x002362000c1e1900 */
[----:B------:R-:W-:Y:S01]  /*0120*/  HFMA2 R141, -RZ, RZ, 0, 5.9604644775390625e-08 ;  /* 0x00000001ff8d7431 */ /* 0x000fe200000001ff */
[----:B------:R-:W-:Y:S05]  /*0130*/  BRA `(.L_x_0) ;  /* 0x00000000000c7947 */ /* 0x000fea0003800000 */
.L_x_1:
[----:B------:R-:W1:Y:S01]  /*0140*/  LDCU UR4, c[0x0][0x880] ;  /* 0x00011000ff0477ac */ /* 0x000e620008000800 */
[----:B------:R-:W-:Y:S01]  /*0150*/  HFMA2 R141, -RZ, RZ, 0, 5.9604644775390625e-08 ;  /* 0x00000001ff8d7431 */ /* 0x000fe200000001ff */
[----:B-1----:R-:W-:-:S07]  /*0160*/  MOV R71, UR4 ;  /* 0x0000000400477c02 */ /* 0x002fce0008000f00 */
.L_x_0:
[----:B------:R-:W2:Y:S02]  /*0170*/  LDCU.64 UR4, c[0x0][0x8b0] ;  /* 0x00011600ff0477ac */ /* 0x000ea40008000a00 */
[----:B--2---:R-:W-:-:S04]  /*0180*/  UISETP.NE.U32.AND UP0, UPT, UR4, URZ, UPT ;  /* 0x000000ff0400728c */ /* 0x004fc8000bf05070 */
[----:B------:R-:W-:-:S09]  /*0190*/  UISETP.NE.AND.EX UP0, UPT, UR5, URZ, UPT, UP0 ;  /* 0x000000ff0500728c */ /* 0x000fd2000bf05300 */
[----:B------:R-:W-:Y:S05]  /*01a0*/  BRA.U UP0, `(.L_x_2) ;  /* 0x0000000100287547 */ /* 0x000fea000b800000 */
[----:B------:R-:W2:Y:S02]  /*01b0*/  LDCU.64 UR4, c[0x0][0x8a8] ;  /* 0x00011500ff0477ac */ /* 0x000ea40008000a00 */
[----:B--2---:R-:W-:-:S04]  /*01c0*/  UISETP.NE.U32.AND UP0, UPT, UR4, URZ, UPT ;  /* 0x000000ff0400728c */ /* 0x004fc8000bf05070 */
[----:B------:R-:W-:-:S09]  /*01d0*/  UISETP.NE.AND.EX UP0, UPT, UR5, URZ, UPT, UP0 ;  /* 0x000000ff0500728c */ /* 0x000fd2000bf05300 */
[----:B------:R-:W-:Y:S05]  /*01e0*/  BRA.U !UP0, `(.L_x_3) ;  /* 0x0000000108107547 */ /* 0x000fea000b800000 */
[----:B-1----:R-:W1:Y:S01]  /*01f0*/  LDC.64 R2, c[0x0][0x8a8] ;  /* 0x00022a00ff027b82 */ /* 0x002e620000000a00 */
[----:B------:R-:W1:Y:S02]  /*0200*/  LDCU.64 UR4, c[0x0][0x358] ;  /* 0x00006b00ff0477ac */ /* 0x000e640008000a00 */
[----:B-1----:R2:W5:Y:S01]  /*0210*/  LDG.E R70, desc[UR4][R2.64] ;  /* 0x0000000402467981 */ /* 0x002562000c1e1900 */
[----:B------:R-:W-:Y:S05]  /*0220*/  BRA `(.L_x_2) ;  /* 0x0000000000087947 */ /* 0x000fea0003800000 */
.L_x_3:
[----:B------:R-:W2:Y:S02]  /*0230*/  LDCU UR4, c[0x0][0x8a0] ;  /* 0x00011400ff0477ac */ /* 0x000ea40008000800 */
[----:B--2---:R-:W-:Y:S02]  /*0240*/  MOV R70, UR4 ;  /* 0x0000000400467c02 */ /* 0x004fe40008000f00 */
.L_x_2:
[----:B------:R-:W-:Y:S01]  /*0250*/  IMAD.U32 R0, RZ, RZ, UR22 ;  /* 0x00000016ff007e24 */ /* 0x000fe2000f8e00ff */
[----:B------:R-:W-:Y:S04]  /*0260*/  BSSY.RECONVERGENT B0, `(.L_x_4) ;  /* 0x000000c000007945 */ /* 0x000fe80003800200 */
[C---:B------:R-:W-:Y:S02]  /*0270*/  ISETP.NE.OR P1, PT, R0.reuse, 0x1, !P3 ;  /* 0x000000010000780c */ /* 0x040fe40005f25670 */
[----:B------:R-:W-:-:S11]  /*0280*/  ISETP.NE.OR P0, PT, R0, 0x3, !P3 ;  /* 0x000000030000780c */ /* 0x000fd60005f05670 */
[----:B------:R-:W-:Y:S05]  /*0290*/  @P1 BRA `(.L_x_5) ;  /* 0x0000000000201947 */ /* 0x000fea0003800000 */
[----:B------:R-:W3:Y:S02]  /*02a0*/  LDCU.64 UR4, c[0x0][0x348] ;  /* 0x00006900ff0477ac */ /* 0x000ee40008000a00 */
[----:B---3--:R-:W-:Y:S02]  /*02b0*/  UIADD3 UR6, UP1, UPT, UR4, 0x80, URZ ;  /* 0x0000008004067890 */ /* 0x008fe4000ff3e0ff */
[----:B------:R-:W-:Y:S02]  /*02c0*/  UIADD3 UR4, UP0, UPT, UR4, 0x180, URZ ;  /* 0x0000018004047890 */ /* 0x000fe4000ff1e0ff */
[----:B------:R-:W-:Y:S02]  /*02d0*/  UIADD3.X UR7, UPT, UPT, URZ, UR5, URZ, UP1, !UPT ;  /* 0x00000005ff077290 */ /* 0x000fe40008ffe4ff */
[----:B------:R-:W-:-:S07]  /*02e0*/  UIADD3.X UR5, UPT, UPT, URZ, UR5, URZ, UP0, !UPT ;  /* 0x00000005ff057290 */ /* 0x000fce00087fe4ff */
[----:B------:R3:W-:Y:S02]  /*02f0*/  UTMACCTL.PF [UR6] ;  /* 0x00000000060079b9 */ /* 0x0007e40008040000 */
[----:B------:R3:W-:Y:S02]  /*0300*/  UTMACCTL.PF [UR4] ;  /* 0x00000000040079b9 */ /* 0x0007e40008040000 */
[----:B---3--:R-:W-:Y:S01]  /*0310*/  NOP ;  /* 0x0000000000007918 */ /* 0x008fe20000000000 */
.L_x_5:
[----:B------:R-:W-:Y:S05]  /*0320*/  BSYNC.RECONVERGENT B0 ;  /* 0x0000000000007941 */ /* 0x000fea0003800200 */
.L_x_4:
[----:B------:R-:W-:Y:S04]  /*0330*/  BSSY.RECONVERGENT B0, `(.L_x_6) ;  /* 0x000000a000007945 */ /* 0x000fe80003800200 */
        /* <DEDUP_REMOVED lines=9> */
.L_x_7:
[----:B------:R-:W-:Y:S05]  /*03d0*/  BSYNC.RECONVERGENT B0 ;  /* 0x0000000000007941 */ /* 0x000fea0003800200 */
.L_x_6:
[----:B------:R-:W3:Y:S01]  /*03e0*/  LDCU.64 UR4, c[0x0][0x888] ;  /* 0x00011100ff0477ac */ /* 0x000ee20008000a00 */
[----:B------:R-:W-:Y:S02]  /*03f0*/  UISETP.EQ.U32.AND UP1, UPT, UR8, URZ, UPT ;  /* 0x000000ff0800728c */ /* 0x000fe4000bf22070 */
[----:B------:R-:W-:Y:S02]  /*0400*/  UPLOP3.LUT UP3, UPT, UPT, UPT, UPT, 0x80, 0x8 ;  /* 0x000000000008789c */ /* 0x000fe40003f6f070 */
[----:B---3--:R-:W-:-:S04]  /*0410*/  UISETP.NE.U32.AND UP0, UPT, UR4, URZ, UPT ;  /* 0x000000ff0400728c */ /* 0x008fc8000bf05070 */
[----:B------:R-:W-:-:S04]  /*0420*/  UISETP.NE.AND.EX UP0, UPT, UR5, URZ, UPT, UP0 ;  /* 0x000000ff0500728c */ /* 0x000fc8000bf05300 */
[----:B------:R-:W-:-:S04]  /*0430*/  UISETP.EQ.OR.EX UP2, UPT, UR9, URZ, !UP0, UP1 ;  /* 0x000000ff0900728c */ /* 0x000fc8000c742710 */
[----:B------:R-:W-:-:S05]  /*0440*/  UP2UR UR60, UPR, URZ, 0x4 ;  /* 0x00000004ff3c7883 */ /* 0x000fca0008000000 */
[----:B------:R-:W-:Y:S07]  /*0450*/  BRA.U !UP2, `(.L_x_8) ;  /* 0x000000010a207547 */ /* 0x000fee000b800000 */
[----:B------:R-:W-:Y:S01]  /*0460*/  UISETP.NE.U32.AND UP1, UPT, UR8, URZ, UPT ;  /* 0x000000ff0800728c */ /* 0x000fe2000bf25070 */
[----:B-----5:R-:W-:Y:S01]  /*0470*/  FSETP.NEU.AND P0, PT, R71, RZ, PT ;  /* 0x000000ff4700720b */ /* 0x020fe20003f0d000 */
[----:B------:R-:W-:Y:S02]  /*0480*/  USEL UR4, URZ, 0xffffffff, UP0 ;  /* 0xffffffffff047887 */ /* 0x000fe40008000000 */
[----:B------:R-:W-:-:S10]  /*0490*/  UISETP.NE.AND.EX UP1, UPT, UR9, URZ, UPT, UP1 ;  /* 0x000000ff0900728c */ /* 0x000fd4000bf25310 */
[----:B------:R-:W-:Y:S01]  /*04a0*/  VOTEU.ANY UP0, P0 ;  /* 0x0000000000ff7886 */ /* 0x000fe20000000100 */
[----:B------:R-:W-:-:S04]  /*04b0*/  @!UP1 USEL UR4, URZ, 0xffffffff, UP0 ;  /* 0xffffffffff049887 */ /* 0x000fc80008000000 */
[----:B------:R-:W-:-:S04]  /*04c0*/  ULOP3.LUT UR4, UR4, 0x1, URZ, 0xc0, !UPT ;  /* 0x0000000104047892 */ /* 0x000fc8000f8ec0ff */
[----:B------:R-:W-:-:S11]  /*04d0*/  UISETP.NE.U32.AND UP3, UPT, UR4, 0x1, UPT ;  /* 0x000000010400788c */ /* 0x000fd6000bf65070 */
.L_x_8:
[----:B-12---:R-:W1:Y:S01]  /*04e0*/  SHFL.IDX PT, R2, R142, RZ, 0x1f ;  /* 0x00001fff8e027589 */ /* 0x006e6200000e0000 */
[----:B------:R-:W-:-:S04]  /*04f0*/  UISETP.NE.AND UP0, UPT, UR22, 0x2, UPT ;  /* 0x000000021600788c */ /* 0x000fc8000bf05270 */
[----:B------:R-:W-:Y:S01]  /*0500*/  USEL UR34, URZ, 0x1, UP0 ;  /* 0x00000001ff227887 */ /* 0x000fe20008000000 */
[----:B-1----:R-:W-:-:S13]  /*0510*/  ISETP.NE.AND P0, PT, R2, RZ, PT ;  /* 0x000000ff0200720c */ /* 0x002fda0003f05270 */
[----:B------:R-:W-:Y:S05]  /*0520*/  @P0 BRA `(.L_x_9) ;  /* 0x0000000000840947 */ /* 0x000fea0003800000 */
[----:B------:R-:W-:Y:S01]  /*0530*/  ELECT P0, URZ, PT ;  /* 0x0000000000ff782f */ /* 0x000fe20003800000 */
[----:B------:R-:W-:-:S12]  /*0540*/  BSSY.RECONVERGENT B0, `(.L_x_9) ;  /* 0x000001f000007945 */ /* 0x000fd80003800200 */
[----:B------:R-:W-:Y:S05]  /*0550*/  @!P0 BRA `(.L_x_10) ;  /* 0x0000000000748947 */ /* 0x000fea0003800000 */
[----:B------:R-:W1:Y:S01]  /*0560*/  S2UR UR4, SR_CgaCtaId ;  /* 0x00000000000479c3 */ /* 0x000e620000008800 */
[----:B------:R-:W-:Y:S01]  /*0570*/  UMOV UR5, 0x400 ;  /* 0x0000040000057882 */ /* 0x000fe20000000000 */
[----:B------:R-:W-:Y:S01]  /*0580*/  UMOV UR8, 0x1 ;  /* 0x0000000100087882 */ /* 0x000fe20000000000 */
[----:B------:R-:W-:Y:S01]  /*0590*/  UMOV UR6, 0x8 ;  /* 0x0000000800067882 */ /* 0x000fe20000000000 */
[----:B------:R-:W-:-:S04]  /*05a0*/  UIADD3 UR8, UPT, UPT, -UR8, 0x100000, URZ ;  /* 0x0010000008087890 */ /* 0x000fc8000fffe1ff */
[----:B------:R-:W-:Y:S02]  /*05b0*/  USHF.L.U32 UR9, UR8, 0xb, URZ ;  /* 0x0000000b08097899 */ /* 0x000fe400080006ff */
[----:B------:R-:W-:Y:S02]  /*05c0*/  USHF.L.U32 UR8, UR8, 0x1, URZ ;  /* 0x0000000108087899 */ /* 0x000fe400080006ff */
[----:B------:R-:W-:-:S04]  /*05d0*/  UIADD3 UR6, UPT, UPT, -UR6, 0x100000, URZ ;  /* 0x0010000006067890 */ /* 0x000fc8000fffe1ff */
[----:B------:R-:W-:Y:S02]  /*05e0*/  USHF.L.U32 UR7, UR6, 0xb, URZ ;  /* 0x0000000b06077899 */ /* 0x000fe400080006ff */
[----:B------:R-:W-:Y:S02]  /*05f0*/  USHF.L.U32 UR6, UR6, 0x1, URZ ;  /* 0x0000000106067899 */ /* 0x000fe400080006ff */
[----:B-1----:R-:W-:Y:S01]  /*0600*/  ULEA UR4, UR4, UR5, 0x18 ;  /* 0x0000000504047291 */ /* 0x002fe2000f8ec0ff */
[----:B------:R-:W1:Y:S11]  /*0610*/  FENCE.VIEW.ASYNC.S ;  /* 0x00000000000073c6 */ /* 0x000e760000000000 */
[----:B-1----:R1:W2:Y:S01]  /*0620*/  SYNCS.EXCH.64 URZ, [UR4], UR8 ;  /* 0x0000000804ff75b2 */ /* 0x0022a20008000100 */
[----:B------:R1:W3:Y:S01]  /*0630*/  SYNCS.EXCH.64 URZ, [UR4+0x40], UR6 ;  /* 0x0000400604ff75b2 */ /* 0x0002e20008000100 */
[----:B------:R1:W4:Y:S01]  /*0640*/  SYNCS.EXCH.64 URZ, [UR4+0x8], UR8 ;  /* 0x0000080804ff75b2 */ /* 0x0003220008000100 */
[----:B------:R1:W1:Y:S01]  /*0650*/  SYNCS.EXCH.64 URZ, [UR4+0x48], UR6 ;  /* 0x0000480604ff75b2 */ /* 0x0002620008000100 */
        /* <DEDUP_REMOVED lines=12> */
[----:B------:R-:W-:Y:S01]  /*0720*/  NOP ;  /* 0x0000000000007918 */ /* 0x000fe20000000000 */
.L_x_10:
[----:B-1----:R-:W-:Y:S05]  /*0730*/  BSYNC.RECONVERGENT B0 ;  /* 0x0000000000007941 */ /* 0x002fea0003800200 */
.L_x_9:
[----:B------:R-:W1:Y:S01]  /*0740*/  SHFL.IDX PT, R2, R142, RZ, 0x1f ;  /* 0x00001fff8e027589 */ /* 0x000e6200000e0000 */
[----:B------:R-:W-:Y:S01]  /*0750*/  NOP ;  /* 0x0000000000007918 */ /* 0x000fe20000000000 */
[----:B-1----:R-:W-:-:S13]  /*0760*/  ISETP.NE.AND P0, PT, R2, 0x1, PT ;  /* 0x000000010200780c */ /* 0x002fda0003f05270 */
[----:B------:R-:W-:Y:S05]  /*0770*/  @P0 BRA `(.L_x_11) ;  /* 0x0000000000400947 */ /* 0x000fea0003800000 */
        /* <DEDUP_REMOVED lines=9> */
[----:B------:R-:W-:Y:S01]  /*0810*/  USHF.L.U32 UR6, UR6, 0x1, URZ ;  /* 0x0000000106067899 */ /* 0x000fe200080006ff */
[----:B------:R-:W-:Y:S01]  /*0820*/  ELECT P0, URZ, PT ;  /* 0x0000000000ff782f */ /* 0x000fe20003800000 */
[----:B-1----:R-:W-:Y:S01]  /*0830*/  ULEA UR4, UR4, UR5, 0x18 ;  /* 0x0000000504047291 */ /* 0x002fe2000f8ec0ff */
[----:B------:R-:W1:Y:S11]  /*0840*/  FENCE.VIEW.ASYNC.S ;  /* 0x00000000000073c6 */ /* 0x000e760000000000 */
[----:B-1----:R1:W1:Y:S01]  /*0850*/  SYNCS.EXCH.64 URZ, [UR4+0x80], UR8 ;  /* 0x0000800804ff75b2 */ /* 0x0022620008000100 */
[----:B------:R1:W1:Y:S01]  /*0860*/  SYNCS.EXCH.64 URZ, [UR4+0x88], UR6 ;  /* 0x0000880604ff75b2 */ /* 0x0002620008000100 */
[----:B------:R-:W-:Y:S01]  /*0870*/  NOP ;  /* 0x0000000000007918 */ /* 0x000fe20000000000 */
.L_x_11:
[----:B------:R-:W2:Y:S01]  /*0880*/  SHFL.IDX PT, R2, R142, RZ, 0x1f ;  /* 0x00001fff8e027589 */ /* 0x000ea200000e0000 */
[----:B------:R-:W-:Y:S01]  /*0890*/  NOP ;  /* 0x0000000000007918 */ /* 0x000fe20000000000 */
[----:B--2---:R-:W-:-:S13]  /*08a0*/  ISETP.NE.AND P0, PT, R2, 0x3, PT ;  /* 0x000000030200780c */ /* 0x004fda0003f05270 */
[----:B------:R-:W-:Y:S05]  /*08b0*/  @P0 BRA `(.L_x_12) ;  /* 0x0000000000300947 */ /* 0x000fea0003800000 */
[----:B-1----:R-:W1:Y:S01]  /*08c0*/  S2UR UR6, SR_CgaCtaId ;  /* 0x00000000000679c3 */ /* 0x002e620000008800 */
[----:B------:R-:W-:Y:S01]  /*08d0*/  UMOV UR4, 0x400 ;  /* 0x0000040000047882 */ /* 0x000fe20000000000 */
[----:B------:R-:W-:Y:S01]  /*08e0*/  UMOV UR5, 0x20 ;  /* 0x0000002000057882 */ /* 0x000fe20000000000 */
[----:B------:R-:W-:Y:S01]  /*08f0*/  ELECT P0, URZ, PT ;  /* 0x0000000000ff782f */ /* 0x000fe20003800000 */
[----:B-1----:R-:W-:Y:S02]  /*0900*/  ULEA UR6, UR6, UR4, 0x18 ;  /* 0x0000000406067291 */ /* 0x002fe4000f8ec0ff */
[----:B------:R-:W-:-:S04]  /*0910*/  UIADD3 UR4, UPT, UPT, -UR5, 0x100000, URZ ;  /* 0x0010000005047890 */ /* 0x000fc8000fffe1ff */
[----:B------:R-:W-:Y:S02]  /*0920*/  USHF.L.U32 UR5, UR4, 0xb, URZ ;  /* 0x0000000b04057899 */ /* 0x000fe400080006ff */
[----:B------:R-:W-:Y:S01]  /*0930*/  USHF.L.U32 UR4, UR4, 0x1, URZ ;  /* 0x0000000104047899 */ /* 0x000fe200080006ff */
[----:B------:R-:W1:Y:S11]  /*0940*/  FENCE.VIEW.ASYNC.S ;  /* 0x00000000000073c6 */ /* 0x000e760000000000 */
[----:B-1----:R2:W1:Y:S01]  /*0950*/  SYNCS.EXCH.64 URZ, [UR6+0x90], UR4 ;  /* 0x0000900406ff75b2 */ /* 0x0024620008000100 */
[----:B------:R2:W1:Y:S02]  /*0960*/  SYNCS.EXCH.64 URZ, [UR6+0x98], UR4 ;  /* 0x0000980406ff75b2 */ /* 0x0004640008000100 */
[----:B--2---:R-:W-:Y:S01]  /*0970*/  NOP ;  /* 0x0000000000007918 */ /* 0x004fe20000000000 */
.L_x_12:
[----:B------:R-:W2:Y:S01]  /*0980*/  SHFL.IDX PT, R2, R142, RZ, 0x1f ;  /* 0x00001fff8e027589 */ /* 0x000ea200000e0000 */
[----:B------:R-:W-:Y:S01]  /*0990*/  NOP ;  /* 0x0000000000007918 */ /* 0x000fe20000000000 */
[----:B--2---:R-:W-:-:S13]  /*09a0*/  ISETP.NE.AND P0, PT, R2, 0x4, PT ;  /* 0x000000040200780c */ /* 0x004fda0003f05270 */
[----:B------:R-:W-:Y:S05]  /*09b0*/  @P0 BRA `(.L_x_13) ;  /* 0x00000000004c0947 */ /* 0x000fea0003800000 */
[----:B-1----:R-:W1:Y:S01]  /*09c0*/  S2UR UR6, SR_CgaCtaId ;  /* 0x00000000000679c3 */ /* 0x002e620000008800 */
[----:B------:R-:W-:Y:S01]  /*09d0*/  UMOV UR4, 0x720 ;  /* 0x0000072000047882 */ /* 0x000fe20000000000 */
[----:B------:R-:W-:Y:S01]  /*09e0*/  UMOV UR5, 0x400 ;  /* 0x0000040000057882 */ /* 0x000fe20000000000 */
[----:B------:R-:W-:Y:S01]  /*09f0*/  USEL UR4, UR4, 0x620, UP3 ;  /* 0x0000062004047887 */ /* 0x000fe20009800000 */
[----:B------:R-:W-:Y:S01]  /*0a00*/  UMOV UR8, 0x1 ;  /* 0x0000000100087882 */ /* 0x000fe20000000000 */
[----:B------:R-:W-:Y:S01]  /*0a10*/  ELECT P0, URZ, PT ;  /* 0x0000000000ff782f */ /* 0x000fe20003800000 */
[----:B------:R-:W-:-:S04]  /*0a20*/  UIADD3 UR8, UPT, UPT, -UR8, 0x100000, URZ ;  /* 0x0010000008087890 */ /* 0x000fc8000fffe1ff */
[----:B------:R-:W-:Y:S02]  /*0a30*/  USHF.L.U32 UR9, UR8, 0xb, URZ ;  /* 0x0000000b08097899 */ /* 0x000fe400080006ff */
[----:B------:R-:W-:Y:S02]  /*0a40*/  USHF.L.U32 UR8, UR8, 0x1, URZ ;  /* 0x0000000108087899 */ /* 0x000fe400080006ff */
[----:B-1----:R-:W-:Y:S02]  /*0a50*/  ULEA UR6, UR6, UR5, 0x18 ;  /* 0x0000000506067291 */ /* 0x002fe4000f8ec0ff */
[----:B------:R-:W-:-:S04]  /*0a60*/  UIADD3 UR4, UPT, UPT, -UR4, 0x100000, URZ ;  /* 0x0010000004047890 */ /* 0x000fc8000fffe1ff */
[----:B------:R-:W-:Y:S02]  /*0a70*/  USHF.L.U32 UR5, UR4, 0xb, URZ ;  /* 0x0000000b04057899 */ /* 0x000fe400080006ff */
[----:B------:R-:W-:Y:S01]  /*0a80*/  USHF.L.U32 UR4, UR4, 0x1, URZ ;  /* 0x0000000104047899 */ /* 0x000fe200080006ff */
[----:B------:R-:W1:Y:S03]  /*0a90*/  FENCE.VIEW.ASYNC.S ;  /* 0x00000000000073c6 */ /* 0x000e660000000000 */
[----:B-1----:R2:W1:Y:S08]  /*0aa0*/  SYNCS.EXCH.64 URZ, [UR6+0xa0], UR8 ;  /* 0x0000a00806ff75b2 */ /* 0x0024700008000100 */
[----:B------:R2:W1:Y:S01]  /*0ab0*/  SYNCS.EXCH.64 URZ, [UR6+0xb0], UR4 ;  /* 0x0000b00406ff75b2 */ /* 0x0004620008000100 */
[----:B------:R2:W1:Y:S01]  /*0ac0*/  SYNCS.EXCH.64 URZ, [UR6+0xa8], UR8 ;  /* 0x0000a80806ff75b2 */ /* 0x0004620008000100 */
[----:B------:R2:W1:Y:S02]  /*0ad0*/  SYNCS.EXCH.64 URZ, [UR6+0xb8], UR4 ;  /* 0x0000b80406ff75b2 */ /* 0x0004640008000100 */
[----:B--2---:R-:W-:Y:S01]  /*0ae0*/  NOP ;  /* 0x0000000000007918 */ /* 0x004fe20000000000 */
.L_x_13:
[----:B------:R-:W2:Y:S01]  /*0af0*/  SHFL.IDX PT, R2, R142, RZ, 0x1f ;  /* 0x00001fff8e027589 */ /* 0x000ea200000e0000 */
[----:B------:R-:W-:Y:S01]  /*0b00*/  NOP ;  /* 0x0000000000007918 */ /* 0x000fe20000000000 */
[----:B--2---:R-:W-:-:S13]  /*0b10*/  ISETP.NE.AND P0, PT, R2, 0x5, PT ;  /* 0x000000050200780c */ /* 0x004fda0003f05270 */
[----:B------:R-:W-:Y:S05]  /*0b20*/  @P0 BRA `(.L_x_14) ;  /* 0x0000000000580947 */ /* 0x000fea0003800000 */
[----:B-1----:R-:W1:Y:S01]  /*0b30*/  S2UR UR4, SR_CgaCtaId ;  /* 0x00000000000479c3 */ /* 0x002e620000008800 */
        /* <DEDUP_REMOVED lines=14> */
[----:B------:R2:W1:Y:S01]  /*0c20*/  SYNCS.EXCH.64 URZ, [UR4+0xc8], UR8 ;  /* 0x0000c80804ff75b2 */ /* 0x0004620008000100 */
[----:B------:R2:W1:Y:S01]  /*0c30*/  SYNCS.EXCH.64 URZ, [UR4+0xe8], UR6 ;  /* 0x0000e80604ff75b2 */ /* 0x0004620008000100 */
[----:B------:R2:W1:Y:S01]  /*0c40*/  SYNCS.EXCH.64 URZ, [UR4+0xd0], UR8 ;  /* 0x0000d00804ff75b2 */ /* 0x0004620008000100 */
[----:B------:R2:W1:Y:S01]  /*0c50*/  SYNCS.EXCH.64 URZ, [UR4+0xf0], UR6 ;  /* 0x0000f00604ff75b2 */ /* 0x0004620008000100 */
[----:B------:R2:W1:Y:S01]  /*0c60*/  SYNCS.EXCH.64 URZ, [UR4+0xd8], UR8 ;  /* 0x0000d80804ff75b2 */ /* 0x0004620008000100 */
[----:B------:R2:W1:Y:S02]  /*0c70*/  SYNCS.EXCH.64 URZ, [UR4+0xf8], UR6 ;  /* 0x0000f80604ff75b2 */ /* 0x0004640008000100 */
[----:B--2---:R-:W-:Y:S01]  /*0c80*/  NOP ;  /* 0x0000000000007918 */ /* 0x004fe20000000000 */
.L_x_14:
[----:B------:R-:W2:Y:S01]  /*0c90*/  SHFL.IDX PT, R2, R142, RZ, 0x1f ;  /* 0x00001fff8e027589 */ /* 0x000ea200000e0000 */
[----:B------:R-:W1:Y:S01]  /*0ca0*/  S2UR UR61, SR_CgaCtaId ;  /* 0x00000000003d79c3 */ /* 0x000e620000008800 */
[----:B------:R-:W-:Y:S01]  /*0cb0*/  NOP ;  /* 0x0000000000007918 */ /* 0x000fe20000000000 */
[----:B--2---:R-:W-:-:S13]  /*0cc0*/  ISETP.NE.AND P0, PT, R2, 0x3, PT ;  /* 0x000000030200780c */ /* 0x004fda0003f05270 */
[----:B-1----:R-:W-:Y:S05]  /*0cd0*/  @P0 BRA `(.L_x_15) ;  /* 0x0000000000340947 */ /* 0x002fea0003800000 */
[----:B------:R-:W-:Y:S01]  /*0ce0*/  UMOV UR4, 0x400 ;  /* 0x0000040000047882 */ /* 0x000fe20000000000 */
[----:B------:R-:W-:Y:S01]  /*0cf0*/  UMOV UR6, 0x20 ;  /* 0x0000002000067882 */ /* 0x000fe20000000000 */
[----:B------:R-:W-:Y:S02]  /*0d00*/  ULEA UR4, UR61, UR4, 0x18 ;  /* 0x000000043d047291 */ /* 0x000fe4000f8ec0ff */
[----:B------:R-:W-:-:S04]  /*0d10*/  UIADD3 UR6, UPT, UPT, -UR6, 0x100000, URZ ;  /* 0x0010000006067890 */ /* 0x000fc8000fffe1ff */
[----:B------:R-:W-:Y:S02]  /*0d20*/  USHF.L.U32 UR7, UR6, 0xb, URZ ;  /* 0x0000000b06077899 */ /* 0x000fe400080006ff */
[----:B------:R-:W-:Y:S01]  /*0d30*/  USHF.L.U32 UR6, UR6, 0x1, URZ ;  /* 0x0000000106067899 */ /* 0x000fe200080006ff */
[----:B------:R-:W-:Y:S01]  /*0d40*/  ELECT P0, URZ, PT ;  /* 0x0000000000ff782f */ /* 0x000fe20003800000 */
[----:B------:R-:W1:Y:S10]  /*0d50*/  FENCE.VIEW.ASYNC.S ;  /* 0x00000000000073c6 */ /* 0x000e740000000000 */
[----:B-1----:R1:W2:Y:S01]  /*0d60*/  SYNCS.EXCH.64 URZ, [UR4+0x100], UR6 ;  /* 0x0001000604ff75b2 */ /* 0x0022a20008000100 */
[----:B------:R1:W1:Y:S01]  /*0d70*/  SYNCS.EXCH.64 URZ, [UR4+0x110], UR6 ;  /* 0x0001100604ff75b2 */ /* 0x0002620008000100 */
[----:B------:R1:W1:Y:S01]  /*0d80*/  SYNCS.EXCH.64 URZ, [UR4+0x108], UR6 ;  /* 0x0001080604ff75b2 */ /* 0x0002620008000100 */
[----:B------:R1:W1:Y:S01]  /*0d90*/  SYNCS.EXCH.64 URZ, [UR4+0x118], UR6 ;  /* 0x0001180604ff75b2 */ /* 0x0002620008000100 */
[----:B------:R-:W-:Y:S01]  /*0da0*/  NOP ;  /* 0x0000000000007918 */ /* 0x000fe20000000000 */
.L_x_15:
[----:B-1----:R-:W1:Y:S01]  /*0db0*/  LDCU UR4, c[0x0][0x36c] ;  /* 0x00006d80ff0477ac */ /* 0x002e620008000800 */
[----:B------:R-:W-:Y:S01]  /*0dc0*/  ISETP.NE.OR P3, PT, R0, 0x2, !P3 ;  /* 0x000000020000780c */ /* 0x000fe20005f65670 */
[----:B------:R-:W-:Y:S01]  /*0dd0*/  NOP ;  /* 0x0000000000007918 */ /* 0x000fe20000000000 */
[----:B------:R-:W-:Y:S01]  /*0de0*/  LOP3.LUT R0, R131, 0x1f, RZ, 0xc0, !PT ;  /* 0x0000001f83007812 */ /* 0x000fe200078ec0ff */
[----:B------:R-:W-:Y:S02]  /*0df0*/  UISETP.NE.AND UP4, UPT, UR22, URZ, UPT ;  /* 0x000000ff1600728c */ /* 0x000fe4000bf85270 */
[----:B-1----:R-:W-:-:S09]  /*0e00*/  UISETP.EQ.U32.AND UP5, UPT, UR4, 0x1, UPT ;  /* 0x000000010400788c */ /* 0x002fd2000bfa2070 */
[----:B------:R-:W-:Y:S05]  /*0e10*/  BRA.U !UP5, `(.L_x_16) ;  /* 0x000000010d087547 */ /* 0x000fea000b800000 */
[----:B--234-:R-:W-:Y:S01]  /*0e20*/  UCGABAR_ARV ;  /* 0x00000000000079c7 */ /* 0x01cfe20008000000 */
[----:B------:R-:W-:Y:S05]  /*0e30*/  BRA `(.L_x_17) ;  /* 0x0000000000047947 */ /* 0x000fea0003800000 */
.L_x_16:
[----:B--234-:R-:W-:Y:S01]  /*0e40*/  NOP ;  /* 0x0000000000007918 */ /* 0x01cfe20000000000 */
.L_x_17:
[----:B------:R-:W1:Y:S01]  /*0e50*/  S2UR UR7, SR_CTAID.X ;  /* 0x00000000000779c3 */ /* 0x000e620000002500 */
[----:B------:R-:W-:-:S05]  /*0e60*/  CS2R.32 R3, SR_CgaSize ;  /* 0x0000000000037805 */ /* 0x000fca0000008a00 */
[----:B------:R-:W-:-:S05]  /*0e70*/  IMAD R3, R3, -0xa0, RZ ;  /* 0xffffff6003037824 */ /* 0x000fca00078e02ff */
[----:B------:R-:W-:-:S14]  /*0e80*/  R2UR UR5, R3 ;  /* 0x00000000030572ca */ /* 0x000fdc00000e0000 */
[----:B------:R-:W2:Y:S01]  /*0e90*/  LDCU UR5, c[0x0][UR5+0x2b0] ;  /* 0x00005600050577ac */ /* 0x000ea20008000800 */
[----:B------:R-:W-:-:S05]  /*0ea0*/  CS2R.32 R3, SR_CgaSize ;  /* 0x0000000000037805 */ /* 0x000fca0000008a00 */
[----:B------:R-:W-:-:S05]  /*0eb0*/  IMAD R3, R3, -0xa0, RZ ;  /* 0xffffff6003037824 */ /* 0x000fca00078e02ff */
[----:B------:R-:W-:-:S14]  /*0ec0*/  R2UR UR4, R3 ;  /* 0x00000000030472ca */ /* 0x000fdc00000e0000 */
[----:B------:R-:W3:Y:S01]  /*0ed0*/  LDCU UR4, c[0x0][UR4+0x2b4] ;  /* 0x00005680040477ac */ /* 0x000ee20008000800 */
[----:B------:R-:W4:Y:S01]  /*0ee0*/  S2UR UR8, SR_CTAID.Y ;  /* 0x00000000000879c3 */ /* 0x000f220000002600 */
[----:B------:R-:W3:Y:S01]  /*0ef0*/  LDCU UR23, c[0x0][0xb24] ;  /* 0x00016480ff1777ac */ /* 0x000ee20008000800 */
[----:B------:R-:W-:-:S05]  /*0f00*/  CS2R.32 R3, SR_CgaSize ;  /* 0x0000000000037805 */ /* 0x000fca0000008a00 */
[----:B------:R-:W-:-:S05]  /*0f10*/  IMAD R3, R3, -0xa0, RZ ;  /* 0xffffff6003037824 */ /* 0x000fca00078e02ff */
[----:B------:R-:W-:-:S14]  /*0f20*/  R2UR UR58, R3 ;  /* 0x00000000033a72ca */ /* 0x000fdc00000e0000 */
[----:B------:R-:W3:Y:S01]  /*0f30*/  LDCU UR58, c[0x0][UR58+0x2a0] ;  /* 0x000054003a3a77ac */ /* 0x000ee20008000800 */
[----:B------:R-:W1:Y:S01]  /*0f40*/  S2UR UR36, SR_CTAID.Z ;  /* 0x00000000002479c3 */ /* 0x000e620000002700 */
[----:B------:R-:W-:-:S05]  /*0f50*/  CS2R.32 R3, SR_CgaSize ;  /* 0x0000000000037805 */ /* 0x000fca0000008a00 */
[----:B------:R-:W-:-:S05]  /*0f60*/  IMAD R3, R3, -0xa0, RZ ;  /* 0xffffff6003037824 */ /* 0x000fca00078e02ff */
[----:B------:R-:W-:-:S14]  /*0f70*/  R2UR UR55, R3 ;  /* 0x00000000033772ca */ /* 0x000fdc00000e0000 */
[----:B------:R-:W3:Y:S01]  /*0f80*/  LDCU UR55, c[0x0][UR55+0x2a4] ;  /* 0x00005480373777ac */ /* 0x000ee20008000800 */
[----:B------:R-:W3:Y:S01]  /*0f90*/  LDCU UR40, c[0x0][0xb24] ;  /* 0x00016480ff2877ac */ /* 0x000ee20008000800 */
[----:B-1----:R-:W-:Y:S01]  /*0fa0*/  I2FP.F32.U32 R3, UR7 ;  /* 0x0000000700037c45 */ /* 0x002fe20008201000 */
[----:B------:R-:W1:Y:S04]  /*0fb0*/  LDCU UR25, c[0x0][0xb30] ;  /* 0x00016600ff1977ac */ /* 0x000e680008000800 */
[----:B--2---:R-:W-:Y:S01]  /*0fc0*/  FMUL R3, R3, UR5 ;  /* 0x0000000503037c20 */ /* 0x004fe20008400000 */
[----:B------:R-:W-:Y:S01]  /*0fd0*/  USHF.L.U32 UR28, UR61, 0xb, URZ ;  /* 0x0000000b3d1c7899 */ /* 0x000fe200080006ff */
[----:B----4-:R-:W-:Y:S01]  /*0fe0*/  I2FP.F32.U32 R2, UR8 ;  /* 0x0000000800027c45 */ /* 0x010fe20008201000 */
[----:B---3--:R-:W-:-:S03]  /*0ff0*/  UISETP.GE.AND UP2, UPT, UR23, 0x1, UPT ;  /* 0x000000011700788c */ /* 0x008fc6000bf46270 */
[----:B------:R-:W2:Y:S01]  /*1000*/  F2I.U32.TRUNC.NTZ R3, R3 ;  /* 0x0000000300037305 */ /* 0x000ea2000020f000 */
[----:B------:R-:W-:Y:S01]  /*1010*/  UMOV UR46, UR7 ;  /* 0x00000007002e7c82 */ /* 0x000fe20008000000 */
[----:B------:R-:W-:Y:S01]  /*1020*/  FMUL R2, R2, UR4 ;  /* 0x0000000402027c20 */ /* 0x000fe20008400000 */
[----:B------:R-:W-:-:S05]  /*1030*/  UMOV UR45, UR8 ;  /* 0x00000008002d7c82 */ /* 0x000fca0008000000 */
[----:B------:R-:W3:Y:S01]  /*1040*/  F2I.U32.TRUNC.NTZ R2, R2 ;  /* 0x0000000200027305 */ /* 0x000ee2000020f000 */
[----:B--2---:R-:W-:Y:S02]  /*1050*/  R2UR UR4, R3 ;  /* 0x00000000030472ca */ /* 0x004fe400000e0000 */
[----:B---3--:R-:W-:Y:S02]  /*1060*/  R2UR UR6, R2 ;  /* 0x00000000020672ca */ /* 0x008fe400000e0000 */
[----:B------:R-:W-:-:S09]  /*1070*/  PRMT R2, RZ, 0x7610, R2 ;  /* 0x00007610ff027816 */ /* 0x000fd20000000002 */
[----:B------:R-:W-:-:S04]  /*1080*/  UIADD3 UR5, UPT, UPT, -UR4, URZ, URZ ;  /* 0x000000ff04057290 */ /* 0x000fc8000fffe1ff */
[----:B------:R-:W-:Y:S02]  /*1090*/  UIMAD UR58, UR58, UR5, UR7 ;  /* 0x000000053a3a72a4 */ /* 0x000fe4000f8e0207 */
[----:B------:R-:W-:-:S04]  /*10a0*/  UIADD3 UR4, UPT, UPT, -UR6, URZ, URZ ;  /* 0x000000ff06047290 */ /* 0x000fc8000fffe1ff */
[----:B------:R-:W-:Y:S01]  /*10b0*/  UIMAD UR55, UR55, UR4, UR8 ;  /* 0x00000004373772a4 */ /* 0x000fe2000f8e0208 */
[----:B-1----:R-:W-:Y:S11]  /*10c0*/  BRA.U UP4, `(.L_x_18) ;  /* 0x0000000104787547 */ /* 0x002ff6000b800000 */
[----:B------:R-:W-:Y:S02]  /*10d0*/  UISETP.NE.AND UP0, UPT, UR55, 0x1, UPT ;  /* 0x000000013700788c */ /* 0x000fe4000bf05270 */
[----:B------:R-:W-:Y:S02]  /*10e0*/  UISETP.NE.AND UP1, UPT, UR55, 0x2, UPT ;  /* 0x000000023700788c */ /* 0x000fe4000bf25270 */
[----:B------:R-:W-:Y:S02]  /*10f0*/  USEL UR5, URZ, 0x2, UP0 ;  /* 0x00000002ff057887 */ /* 0x000fe40008000000 */
[----:B------:R-:W-:Y:S02]  /*1100*/  UISETP.NE.AND UP0, UPT, UR55, 0x3, UPT ;  /* 0x000000033700788c */ /* 0x000fe4000bf05270 */
[----:B------:R-:W-:Y:S02]  /*1110*/  USEL UR4, URZ, 0x4, UP1 ;  /* 0x00000004ff047887 */ /* 0x000fe40008800000 */
[----:B------:R-:W-:-:S02]  /*1120*/  UISETP.NE.AND UP1, UPT, UR55, 0x4, UPT ;  /* 0x000000043700788c */ /* 0x000fc4000bf25270 */
[----:B------:R-:W-:Y:S02]  /*1130*/  USEL UR7, URZ, 0x8, UP0 ;  /* 0x00000008ff077887 */ /* 0x000fe40008000000 */
[----:B------:R-:W-:Y:S02]  /*1140*/  UISETP.NE.AND UP0, UPT, UR55, 0x5, UPT ;  /* 0x000000053700788c */ /* 0x000fe4000bf05270 */
[----:B------:R-:W-:Y:S02]  /*1150*/  USEL UR6, URZ, 0x10, UP1 ;  /* 0x00000010ff067887 */ /* 0x000fe40008800000 */
[----:B------:R-:W-:Y:S02]  /*1160*/  UISETP.NE.AND UP1, UPT, UR55, 0x6, UPT ;  /* 0x000000063700788c */ /* 0x000fe4000bf25270 */
[----:B------:R-:W-:Y:S02]  /*1170*/  USEL UR11, URZ, 0x20, UP0 ;  /* 0x00000020ff0b7887 */ /* 0x000fe40008000000 */
[----:B------:R-:W-:-:S02]  /*1180*/  UISETP.NE.AND UP0, UPT, UR55, 0x7, UPT ;  /* 0x000000073700788c */ /* 0x000fc4000bf05270 */
[----:B------:R-:W-:Y:S02]  /*1190*/  USEL UR12, URZ, 0x40, UP1 ;  /* 0x00000040ff0c7887 */ /* 0x000fe40008800000 */
[----:B------:R-:W-:Y:S02]  /*11a0*/  UISETP.NE.AND UP1, UPT, UR55, URZ, UPT ;  /* 0x000000ff3700728c */ /* 0x000fe4000bf25270 */
[----:B------:R-:W-:Y:S02]  /*11b0*/  USEL UR13, URZ, 0x80, UP0 ;  /* 0x00000080ff0d7887 */ /* 0x000fe40008000000 */
[----:B------:R-:W-:Y:S02]  /*11c0*/  UISETP.NE.AND UP0, UPT, UR58, URZ, UPT ;  /* 0x000000ff3a00728c */ /* 0x000fe4000bf05270 */
[----:B------:R-:W-:Y:S02]  /*11d0*/  UISETP.EQ.OR UP1, UPT, UR58, URZ, !UP1 ;  /* 0x000000ff3a00728c */ /* 0x000fe4000cf22670 */
[----:B------:R-:W-:-:S02]  /*11e0*/  USEL UR9, UR5, 0x2, UP0 ;  /* 0x0000000205097887 */ /* 0x000fc40008000000 */
[----:B------:R-:W-:Y:S02]  /*11f0*/  USEL UR4, UR4, 0x4, UP0 ;  /* 0x0000000404047887 */ /* 0x000fe40008000000 */
[----:B------:R-:W-:Y:S02]  /*1200*/  USEL UR5, URZ, 0x1, !UP1 ;  /* 0x00000001ff057887 */ /* 0x000fe4000c800000 */
[----:B------:R-:W-:Y:S02]  /*1210*/  USEL UR10, UR7, 0x8, UP0 ;  /* 0x00000008070a7887 */ /* 0x000fe40008000000 */
[----:B------:R-:W-:Y:S02]  /*1220*/  USEL UR8, UR6, 0x10, UP0 ;  /* 0x0000001006087887 */ /* 0x000fe40008000000 */
[----:B------:R-:W-:Y:S02]  /*1230*/  UIADD3 UR4, UPT, UPT, UR4, UR9, UR5 ;  /* 0x0000000904047290 */ /* 0x000fe4000fffe005 */
[----:B------:R-:W-:-:S02]  /*1240*/  USEL UR7, UR11, 0x20, UP0 ;  /* 0x000000200b077887 */ /* 0x000fc40008000000 */
[----:B------:R-:W-:Y:S02]  /*1250*/  USEL UR6, UR12, 0x40, UP0 ;  /* 0x000000400c067887 */ /* 0x000fe40008000000 */
[----:B------:R-:W-:Y:S02]  /*1260*/  UIADD3 UR4, UPT, UPT, UR8, UR10, UR4 ;  /* 0x0000000a08047290 */ /* 0x000fe4000fffe004 */
[----:B------:R-:W-:Y:S02]  /*1270*/  USEL UR5, UR13, 0x80, UP0 ;  /* 0x000000800d057887 */ /* 0x000fe40008000000 */
[----:B------:R-:W-:-:S04]  /*1280*/  UIADD3 UR4, UPT, UPT, UR6, UR7, UR4 ;  /* 0x0000000706047290 */ /* 0x000fc8000fffe004 */
[----:B------:R-:W-:-:S06]  /*1290*/  UIADD3 UR4, UPT, UPT, UR4, UR5, URZ ;  /* 0x0000000504047290 */ /* 0x000fcc000fffe0ff */
[----:B------:R-:W-:Y:S02]  /*12a0*/  MOV R2, UR4 ;  /* 0x0000000400027c02 */ /* 0x000fe40008000f00 */
.L_x_18:
[----:B------:R-:W-:Y:S05]  /*12b0*/  BRA.U !UP2, `(.L_x_19) ;  /* 0x000000010ad47547 */ /* 0x000fea000b800000 */
[----:B------:R-:W1:Y:S01]  /*12c0*/  LDCU.128 UR12, c[0x0][0xb10] ;  /* 0x00016200ff0c77ac */ /* 0x000e620008000c00 */
[----:B------:R-:W2:Y:S01]  /*12d0*/  LDCU UR6, c[0x0][0x370] ;  /* 0x00006e00ff0677ac */ /* 0x000ea20008000800 */
[----:B------:R-:W3:Y:S01]  /*12e0*/  LDCU UR5, c[0x0][0x374] ;  /* 0x00006e80ff0577ac */ /* 0x000ee20008000800 */
[----:B------:R-:W4:Y:S01]  /*12f0*/  LDCU UR24, c[0x0][0xb0c] ;  /* 0x00016180ff1877ac */ /* 0x000f220008000800 */
[----:B------:R-:W4:Y:S01]  /*1300*/  LDCU UR4, c[0x0][0xb20] ;  /* 0x00016400ff0477ac */ /* 0x000f220008000800 */
[----:B------:R-:W4:Y:S01]  /*1310*/  LDCU.64 UR8, c[0x0][0xb28] ;  /* 0x00016500ff0877ac */ /* 0x000f220008000a00 */
[----:B-1----:R-:W-:Y:S02]  /*1320*/  UISETP.NE.AND UP0, UPT, UR14, 0x1, UPT ;  /* 0x000000010e00788c */ /* 0x002fe4000bf05270 */
[----:B---3--:R-:W-:Y:S02]  /*1330*/  UIMAD.WIDE.U32 UR10, UR5, UR15, URZ ;  /* 0x0000000f050a72a5 */ /* 0x008fe4000f8e00ff */
[----:B--2---:R-:W-:-:S02]  /*1340*/  UIMAD.WIDE.U32 UR18, UR6, UR12, URZ ;  /* 0x0000000c061272a5 */ /* 0x004fc4000f8e00ff */
[----:B----4-:R-:W-:Y:S02]  /*1350*/  UISETP.NE.AND UP1, UPT, UR24, 0x1, UPT ;  /* 0x000000011800788c */ /* 0x010fe4000bf25270 */
[----:B------:R-:W-:Y:S01]  /*1360*/  UISETP.NE.AND UP2, UPT, UR23, 0x1, UPT ;  /* 0x000000011700788c */ /* 0x000fe2000bf45270 */
[----:B------:R-:W-:Y:S02]  /*1370*/  UMOV UR10, UR11 ;  /* 0x0000000b000a7c82 */ /* 0x000fe40008000000 */
[----:B------:R-:W-:Y:S01]  /*1380*/  UMOV UR18, UR19 ;  /* 0x0000001300127c82 */ /* 0x000fe20008000000 */
[----:B------:R-:W-:Y:S02]  /*1390*/  @UP0 USHF.R.U32.HI UR5, URZ, UR4, UR10 ;  /* 0x00000004ff050299 */ /* 0x000fe4000801160a */
[----:B------:R-:W-:Y:S02]  /*13a0*/  UIMAD.WIDE.U32 UR20, UR45, UR15, URZ ;  /* 0x0000000f2d1472a5 */ /* 0x000fe4000f8e00ff */
[----:B------:R-:W-:-:S02]  /*13b0*/  UIMAD.WIDE.U32 UR10, UR5, UR8, URZ ;  /* 0x00000008050a72a5 */ /* 0x000fc4000f8e00ff */
[----:B------:R-:W-:Y:S02]  /*13c0*/  @UP1 USHF.R.U32.HI UR6, URZ, UR13, UR18 ;  /* 0x0000000dff061299 */ /* 0x000fe40008011612 */
[----:B------:R-:W-:Y:S02]  /*13d0*/  UIMAD.WIDE.U32 UR16, UR46, UR12, URZ ;  /* 0x0000000c2e1072a5 */ /* 0x000fe4000f8e00ff */
[----:B------:R-:W-:Y:S01]  /*13e0*/  UIMAD.WIDE.U32 UR18, UR6, UR8, URZ ;  /* 0x00000008061272a5 */ /* 0x000fe2000f8e00ff */
[----:B------:R-:W-:Y:S01]  /*13f0*/  UMOV UR20, UR21 ;  /* 0x0000001500147c82 */ /* 0x000fe20008000000 */
[----:B------:R-:W-:Y:S01]  /*1400*/  UMOV UR10, UR11 ;  /* 0x0000000b000a7c82 */ /* 0x000fe20008000000 */
[----:B------:R-:W-:Y:S02]  /*1410*/  USHF.R.U32.HI UR20, URZ, UR4, UR20 ;  /* 0x00000004ff147299 */ /* 0x000fe40008011614 */
[----:B------:R-:W-:Y:S02]  /*1420*/  @UP2 USHF.R.U32.HI UR5, URZ, UR9, UR10 ;  /* 0x00000009ff052299 */ /* 0x000fe4000801160a */
[----:B------:R-:W-:Y:S01]  /*1430*/  UMOV UR7, UR19 ;  /* 0x0000001300077c82 */ /* 0x000fe20008000000 */
[----:B------:R-:W-:Y:S01]  /*1440*/  UMOV UR16, UR17 ;  /* 0x0000001100107c82 */ /* 0x000fe20008000000 */
[----:B------:R-:W-:-:S02]  /*1450*/  @UP2 USHF.R.U32.HI UR6, URZ, UR9, UR7 ;  /* 0x00000009ff062299 */ /* 0x000fc40008011607 */
[----:B------:R-:W-:Y:S02]  /*1460*/  USHF.R.U32.HI UR13, URZ, UR13, UR16 ;  /* 0x0000000dff0d7299 */ /* 0x000fe40008011610 */
[----:B------:R-:W-:Y:S02]  /*1470*/  USEL UR4, UR45, UR20, !UP0 ;  /* 0x000000142d047287 */ /* 0x000fe4000c000000 */
[----:B------:R-:W-:Y:S02]  /*1480*/  UIMAD UR7, UR5, UR23, URZ ;  /* 0x00000017050772a4 */ /* 0x000fe4000f8e02ff */
[----:B------:R-:W-:Y:S02]  /*1490*/  USEL UR5, UR46, UR13, !UP1 ;  /* 0x0000000d2e057287 */ /* 0x000fe4000c800000 */
[----:B------:R-:W-:Y:S02]  /*14a0*/  UIMAD UR12, UR6, UR23, URZ ;  /* 0x00000017060c72a4 */ /* 0x000fe4000f8e02ff */
[----:B------:R-:W-:-:S02]  /*14b0*/  UISETP.GE.AND UP0, UPT, UR4, UR7, UPT ;  /* 0x000000070400728c */ /* 0x000fc4000bf06270 */
[----:B------:R-:W-:Y:S02]  /*14c0*/  UIMAD.WIDE.U32 UR10, UR4, UR8, URZ ;  /* 0x00000008040a72a5 */ /* 0x000fe4000f8e00ff */
[----:B------:R-:W-:Y:S02]  /*14d0*/  UISETP.GE.OR UP0, UPT, UR5, UR12, UP0 ;  /* 0x0000000c0500728c */ /* 0x000fe40008706670 */
[----:B------:R-:W-:Y:S02]  /*14e0*/  UIMAD.WIDE.U32 UR12, UR5, UR8, URZ ;  /* 0x00000008050c72a5 */ /* 0x000fe4000f8e00ff */
[----:B------:R-:W-:Y:S01]  /*14f0*/  UIADD3 UR10, UPT, UPT, -UR4, URZ, URZ ;  /* 0x000000ff040a7290 */ /* 0x000fe2000fffe1ff */
[----:B------:R-:W-:Y:S01]  /*1500*/  UMOV UR8, UR11 ;  /* 0x0000000b00087c82 */ /* 0x000fe20008000000 */
[----:B------:R-:W-:Y:S02]  /*1510*/  UIADD3 UR11, UPT, UPT, -UR5, URZ, URZ ;  /* 0x000000ff050b7290 */ /* 0x000fe4000fffe1ff */
[----:B------:R-:W-:-:S03]  /*1520*/  USHF.R.U32.HI UR8, URZ, UR9, UR8 ;  /* 0x00000009ff087299 */ /* 0x000fc60008011608 */
[----:B------:R-:W-:Y:S01]  /*1530*/  @!UP0 UMOV UR7, UR13 ;  /* 0x0000000d00078c82 */ /* 0x000fe20008000000 */
[----:B------:R-:W-:Y:S02]  /*1540*/  UIMAD UR45, UR14, UR10, UR45 ;  /* 0x0000000a0e2d72a4 */ /* 0x000fe4000f8e022d */
[----:B------:R-:W-:Y:S02]  /*1550*/  USEL UR8, UR4, UR8, !UP2 ;  /* 0x0000000804087287 */ /* 0x000fe4000d000000 */
[----:B------:R-:W-:Y:S02]  /*1560*/  @!UP0 USHF.R.U32.HI UR7, URZ, UR9, UR7 ;  /* 0x00000009ff078299 */ /* 0x000fe40008011607 */
[----:B------:R-:W-:Y:S02]  /*1570*/  UIADD3 UR9, UPT, UPT, -UR8, URZ, URZ ;  /* 0x000000ff08097290 */ /* 0x000fe4000fffe1ff */
[----:B------:R-:W-:Y:S02]  /*1580*/  @!UP0 USEL UR7, UR5, UR7, !UP2 ;  /* 0x0000000705078287 */ /* 0x000fe4000d000000 */
[----:B------:R-:W-:-:S02]  /*1590*/  UIMAD UR9, UR23, UR9, UR4 ;  /* 0x00000009170972a4 */ /* 0x000fc4000f8e0204 */
[----:B------:R-:W-:Y:S02]  /*15a0*/  @!UP0 UIADD3 UR8, UPT, UPT, UR8, -UR7, URZ ;  /* 0x8000000708088290 */ /* 0x000fe4000fffe0ff */
[----:B------:R-:W-:Y:S02]  /*15b0*/  @!UP0 UIMAD UR6, UR9, UR6, UR7 ;  /* 0x00000006090682a4 */ /* 0x000fe4000f8e0207 */
[----:B------:R-:W-:Y:S02]  /*15c0*/  @!UP0 UIMAD UR4, UR8, UR23, UR5 ;  /* 0x00000017080482a4 */ /* 0x000fe4000f8e0205 */
[----:B------:R-:W-:Y:S02]  /*15d0*/  UIMAD UR46, UR24, UR11, UR46 ;  /* 0x0000000b182e72a4 */ /* 0x000fe4000f8e022e */
[----:B------:R-:W-:Y:S01]  /*15e0*/  UIMAD UR45, UR4, UR14, UR45 ;  /* 0x0000000e042d72a4 */ /* 0x000fe2000f8e022d */
[----:B------:R-:W-:Y:S02]  /*15f0*/  @!UP0 UMOV UR5, UR6 ;  /* 0x0000000600058c82 */ /* 0x000fe40008000000 */
[----:B------:R-:W-:-:S12]  /*1600*/  UIMAD UR46, UR5, UR24, UR46 ;  /* 0x00000018052e72a4 */ /* 0x000fd8000f8e022e */
.L_x_19:
[----:B------:R-:W-:Y:S02]  /*1610*/  UISETP.NE.AND UP1, UPT, UR25, 0x1, UPT ;  /* 0x000000011900788c */ /* 0x000fe4000bf25270 */
[----:B------:R-:W-:Y:S02]  /*1620*/  UISETP.NE.AND UP0, UPT, UR22, 0x2, UPT ;  /* 0x000000021600788c */ /* 0x000fe4000bf05270 */
[----:B------:R-:W-:-:S05]  /*1630*/  ULOP3.LUT UR28, UR28, 0x3800, URZ, 0xc0, !UPT ;  /* 0x000038001c1c7892 */ /* 0x000fca000f8ec0ff */
[----:B------:R-:W-:Y:S07]  /*1640*/  BRA.U UP1, `(.L_x_20) ;  /* 0x0000000101447547 */ /* 0x000fee000b800000 */
[----:B------:R-:W1:Y:S01]  /*1650*/  LDCU.128 UR8, c[0x0][0xb10] ;  /* 0x00016200ff0877ac */ /* 0x000e620008000c00 */
[----:B------:R-:W2:Y:S01]  /*1660*/  LDCU UR12, c[0x0][0xb0c] ;  /* 0x00016180ff0c77ac */ /* 0x000ea20008000800 */
[----:B------:R-:W3:Y:S01]  /*1670*/  LDCU UR13, c[0x0][0xb20] ;  /* 0x00016400ff0d77ac */ /* 0x000ee20008000800 */
[----:B-1----:R-:W-:Y:S02]  /*1680*/  UIMAD.WIDE.U32 UR6, UR46, UR8, URZ ;  /* 0x000000082e0672a5 */ /* 0x002fe4000f8e00ff */
[----:B------:R-:W-:Y:S02]  /*1690*/  UIMAD.WIDE.U32 UR4, UR45, UR11, URZ ;  /* 0x0000000b2d0472a5 */ /* 0x000fe4000f8e00ff */
[----:B--2---:R-:W-:Y:S02]  /*16a0*/  UISETP.NE.AND UP2, UPT, UR12, 0x1, UPT ;  /* 0x000000010c00788c */ /* 0x004fe4000bf45270 */
[----:B------:R-:W-:Y:S01]  /*16b0*/  UISETP.NE.AND UP1, UPT, UR10, 0x1, UPT ;  /* 0x000000010a00788c */ /* 0x000fe2000bf25270 */
[----:B------:R-:W-:-:S02]  /*16c0*/  UMOV UR6, UR7 ;  /* 0x0000000700067c82 */ /* 0x000fc40008000000 */
[----:B------:R-:W-:Y:S01]  /*16d0*/  UMOV UR4, UR5 ;  /* 0x0000000500047c82 */ /* 0x000fe20008000000 */
[----:B------:R-:W-:Y:S02]  /*16e0*/  USHF.R.U32.HI UR6, URZ, UR9, UR6 ;  /* 0x00000009ff067299 */ /* 0x000fe40008011606 */
[----:B---3--:R-:W-:Y:S02]  /*16f0*/  USHF.R.U32.HI UR4, URZ, UR13, UR4 ;  /* 0x0000000dff047299 */ /* 0x008fe40008011604 */
[----:B------:R-:W-:Y:S02]  /*1700*/  USEL UR5, UR46, UR6, !UP2 ;  /* 0x000000062e057287 */ /* 0x000fe4000d000000 */
[----:B------:R-:W-:-:S04]  /*1710*/  USEL UR4, UR45, UR4, !UP1 ;  /* 0x000000042d047287 */ /* 0x000fc8000c800000 */
[----:B------:R-:W-:Y:S02]  /*1720*/  UIADD3 UR6, UPT, UPT, UR5, -UR4, URZ ;  /* 0x8000000405067290 */ /* 0x000fe4000fffe0ff */
[----:B------:R-:W-:Y:S02]  /*1730*/  UIADD3 UR4, UPT, UPT, -UR5, UR4, URZ ;  /* 0x0000000405047290 */ /* 0x000fe4000fffe1ff */
[----:B------:R-:W-:Y:S02]  /*1740*/  UIMAD UR45, UR6, UR10, UR45 ;  /* 0x0000000a062d72a4 */ /* 0x000fe4000f8e022d */
[----:B------:R-:W-:-:S12]  /*1750*/  UIMAD UR46, UR4, UR12, UR46 ;  /* 0x0000000c042e72a4 */ /* 0x000fd8000f8e022e */
.L_x_20:
[----:B------:R-:W-:Y:S05]  /*1760*/  BRA.U !UP5, `(.L_x_21) ;  /* 0x000000010d0c7547 */ /* 0x000fea000b800000 */
[----:B------:R-:W-:Y:S01]  /*1770*/  UCGABAR_WAIT ;  /* 0x0000000000007dc7 */ /* 0x000fe20008000000 */
[----:B------:R-:W-:Y:S01]  /*1780*/  CCTL.IVALL ;  /* 0x00000000ff00798f */ /* 0x000fe20002000000 */
[----:B------:R-:W-:Y:S05]  /*1790*/  BRA `(.L_x_22) ;  /* 0x0000000000047947 */ /* 0x000fea0003800000 */
.L_x_21:
[----:B------:R-:W-:Y:S06]  /*17a0*/  BAR.SYNC.DEFER_BLOCKING 0x0 ;  /* 0x0000000000007b1d */ /* 0x000fec0000010000 */
.L_x_22:
[----:B------:R-:W-:Y:S05]  /*17b0*/  BRA.U UP0, `(.L_x_23) ;  /* 0x00000015003c7547 */ /* 0x000fea000b800000 */
[----:B------:R-:W1:Y:S01]  /*17c0*/  LDCU UR6, c[0x0][0x38c] ;  /* 0x00007180ff0677ac */ /* 0x000e620008000800 */
[----:B------:R-:W-:Y:S01]  /*17d0*/  PLOP3.LUT P1, PT, PT, PT, UP3, 0x80, 0x8 ;  /* 0x000000000008781c */ /* 0x000fe20003f2f038 */
[----:B------:R-:W-:Y:S01]  /*17e0*/  IMAD.MOV.U32 R12, RZ, RZ, 0x1 ;  /* 0x00000001ff0c7424 */ /* 0x000fe200078e00ff */
[----:B------:R-:W-:Y:S01]  /*17f0*/  ISETP.EQ.OR P2, PT, R0, RZ, P3 ;  /* 0x000000ff0000720c */ /* 0x000fe20001f42670 */
[----:B------:R-:W-:Y:S01]  /*1800*/  UMOV UR7, 0x400 ;  /* 0x0000040000077882 */ /* 0x000fe20000000000 */
[----:B------:R-:W-:Y:S01]  /*1810*/  UISETP.NE.AND UP1, UPT, UR22, URZ, UPT ;  /* 0x000000ff1600728c */ /* 0x000fe2000bf25270 */
[----:B------:R-:W-:Y:S01]  /*1820*/  PLOP3.LUT P1, PT, P1, PT, PT, 0x8, 0x80 ;  /* 0x000000000080781c */ /* 0x000fe20000f2e170 */
[----:B------:R-:W-:Y:S01]  /*1830*/  ULEA UR7, UR61, UR7, 0x18 ;  /* 0x000000073d077291 */ /* 0x000fe2000f8ec0ff */
[----:B------:R-:W-:Y:S01]  /*1840*/  CS2R R10, SRZ ;  /* 0x00000000000a7805 */ /* 0x000fe2000001ff00 */
[----:B------:R-:W-:Y:S01]  /*1850*/  IMAD.MOV.U32 R9, RZ, RZ, RZ ;  /* 0x000000ffff097224 */ /* 0x000fe200078e00ff */
[----:B------:R-:W2:Y:S01]  /*1860*/  LDCU UR41, c[0x0][0x370] ;  /* 0x00006e00ff2977ac */ /* 0x000ea20008000800 */
[----:B------:R-:W-:Y:S01]  /*1870*/  IMAD.MOV.U32 R8, RZ, RZ, 0x1 ;  /* 0x00000001ff087424 */ /* 0x000fe200078e00ff */
[----:B------:R-:W3:Y:S01]  /*1880*/  LDCU.64 UR26, c[0x0][0x348] ;  /* 0x00006900ff1a77ac */ /* 0x000ee20008000a00 */
[----:B-1----:R-:W-:-:S02]  /*1890*/  UIADD3 UR5, UPT, UPT, UR6, 0x7f, URZ ;  /* 0x0000007f06057890 */ /* 0x002fc4000fffe0ff */
[----:B------:R-:W-:Y:S02]  /*18a0*/  USHF.R.U32.HI UR47, URZ, 0x7, UR28 ;  /* 0x00000007ff2f7899 */ /* 0x000fe4000801161c */
[----:B------:R-:W-:Y:S02]  /*18b0*/  USHF.R.S32.HI UR4, URZ, 0x1f, UR5 ;  /* 0x0000001fff047899 */ /* 0x000fe40008011405 */
[----:B------:R-:W-:Y:S02]  /*18c0*/  UIADD3 UR48, UPT, UPT, UR6, 0xfe, URZ ;  /* 0x000000fe06307890 */ /* 0x000fe4000fffe0ff */
[----:B------:R-:W-:Y:S01]  /*18d0*/  ULEA.HI UR4, UR4, UR5, URZ, 0x7 ;  /* 0x0000000504047291 */ /* 0x000fe2000f8f38ff */
[----:B------:R-:W1:Y:S03]  /*18e0*/  LDCU UR39, c[0x0][0x374] ;  /* 0x00006e80ff2777ac */ /* 0x000e660008000800 */
[----:B------:R-:W-:-:S02]  /*18f0*/  USHF.R.S32.HI UR43, URZ, 0x7, UR4 ;  /* 0x00000007ff2b7899 */ /* 0x000fc40008011404 */
[----:B------:R-:W-:Y:S02]  /*1900*/  UIADD3 UR4, UPT, UPT, UR6, -0x1, URZ ;  /* 0xffffffff06047890 */ /* 0x000fe4000fffe0ff */
[----:B------:R-:W-:Y:S02]  /*1910*/  UISETP.LT.U32.AND UP0, UPT, UR43, 0x8, UPT ;  /* 0x000000082b00788c */ /* 0x000fe4000bf01070 */
[----:B------:R-:W-:Y:S02]  /*1920*/  UISETP.GE.U32.AND UP2, UPT, UR4, -0xff, UPT ;  /* 0xffffff010400788c */ /* 0x000fe4000bf46070 */
[----:B------:R-:W-:Y:S02]  /*1930*/  USEL UR42, UR43, 0x8, UP0 ;  /* 0x000000082b2a7887 */ /* 0x000fe40008000000 */
[----:B------:R-:W-:Y:S02]  /*1940*/  USEL UR24, UR34, 0x2, UP1 ;  /* 0x0000000222187887 */ /* 0x000fe40008800000 */
[----:B------:R-:W-:-:S02]  /*1950*/  UIADD3 UR21, UPT, UPT, UR42, -0x1, URZ ;  /* 0xffffffff2a157890 */ /* 0x000fc4000fffe0ff */
[----:B------:R-:W-:Y:S02]  /*1960*/  UIADD3 UR29, UPT, UPT, UR7, 0x4400, UR28 ;  /* 0x00004400071d7890 */ /* 0x000fe4000fffe01c */
[----:B------:R-:W-:Y:S02]  /*1970*/  UIADD3 UR44, UPT, UPT, UR43, -UR42, URZ ;  /* 0x8000002a2b2c7290 */ /* 0x000fe4000fffe0ff */
[----:B------:R-:W-:Y:S01]  /*1980*/  @UP2 UIADD3 UR21, UPT, UPT, UR42, URZ, URZ ;  /* 0x000000ff2a152290 */ /* 0x000fe2000fffe0ff */
[----:B------:R-:W-:-:S03]  /*1990*/  UMOV UR5, URZ ;  /* 0x000000ff00057c82 */ /* 0x000fc60008000000 */
[----:B-123--:R-:W-:-:S12]  /*19a0*/  UIADD3 UR21, UPT, UPT, UR21, 0x1, URZ ;  /* 0x0000000115157890 */ /* 0x00efd8000fffe0ff */
.L_x_43:
[----:B------:R-:W-:-:S09]  /*19b0*/  UISETP.NE.AND UP0, UPT, UR61, URZ, UPT ;  /* 0x000000ff3d00728c */ /* 0x000fd2000bf05270 */
[----:B------:R-:W-:Y:S05]  /*19c0*/  BRA.U UP0, `(.L_x_24) ;  /* 0x0000000100287547 */ /* 0x000fea000b800000 */
[----:B------:R-:W-:Y:S02]  /*19d0*/  LEA R0, R9, UR7, 0x3 ;  /* 0x0000000709007c11 */ /* 0x000fe4000f8e18ff */
[----:B------:R-:W-:-:S04]  /*19e0*/  SHF.L.U32 R2, R8, 0x1f, RZ ;  /* 0x0000001f08027819 */ /* 0x000fc800000006ff */
[----:B------:R-:W1:Y:S02]  /*19f0*/  SYNCS.PHASECHK.TRANS64.TRYWAIT P0, [R0+URZ+0x110], R2 ;  /* 0x00011002000075a7 */ /* 0x000e6400080011ff */
[----:B-1----:R-:W-:Y:S05]  /*1a00*/  @!P0 BRA `(.L_x_25) ;  /* 0x00000058005c8947 */ /* 0x002fea0003800000 */
.L_x_107:
[----:B------:R-:W-:Y:S01]  /*1a10*/  VIADD R9, R9, 0x1 ;  /* 0x0000000109097836 */ /* 0x000fe20000000000 */
[----:B------:R1:W-:Y:S04]  /*1a20*/  SYNCS.ARRIVE.TRANS64.A1T0 RZ, [R0+URZ+0x100], RZ ;  /* 0x000100ff00ff79a7 */ /* 0x0003e800081000ff */
[----:B------:R-:W-:-:S04]  /*1a30*/  ISETP.NE.AND P0, PT, R9, 0x2, PT ;  /* 0x000000020900780c */ /* 0x000fc80003f05270 */
[----:B------:R-:W-:Y:S02]  /*1a40*/  SEL R9, R9, RZ, P0 ;  /* 0x000000ff09097207 */ /* 0x000fe40000000000 */
[----:B-1----:R-:W-:-:S04]  /*1a50*/  SEL R0, RZ, 0x1, P0 ;  /* 0x00000001ff007807 */ /* 0x002fc80000000000 */
[----:B------:R-:W-:-:S07]  /*1a60*/  LOP3.LUT R8, R8, R0, RZ, 0x3c, !PT ;  /* 0x0000000008087212 */ /* 0x000fce00078e3cff */
.L_x_24:
[----:B------:R-:W-:Y:S01]  /*1a70*/  ULEA UR4, UR5, UR7, 0x3 ;  /* 0x0000000705047291 */ /* 0x000fe2000f8e18ff */
[----:B------:R-:W-:Y:S01]  /*1a80*/  SHF.L.U32 R0, R12, 0x1f, RZ ;  /* 0x0000001f0c007819 */ /* 0x000fe200000006ff */
[----:B------:R-:W-:Y:S02]  /*1a90*/  UISETP.GE.U32.AND UP0, UPT, UR48, 0xff, UPT ;  /* 0x000000ff3000788c */ /* 0x000fe4000bf06070 */
[----:B------:R-:W-:Y:S02]  /*1aa0*/  USHF.L.U32 UR11, UR45, 0x6, URZ ;  /* 0x000000062d0b7899 */ /* 0x000fe400080006ff */
[----:B------:R-:W-:Y:S01]  /*1ab0*/  ULEA UR35, UR46, UR47, 0x7 ;  /* 0x0000002f2e237291 */ /* 0x000fe2000f8e38ff */
[----:B------:R-:W-:Y:S02]  /*1ac0*/  UMOV UR13, URZ ;  /* 0x000000ff000d7c82 */ /* 0x000fe40008000000 */
[----:B------:R1:W2:Y:S02]  /*1ad0*/  SYNCS.PHASECHK.TRANS64.TRYWAIT P0, [UR4+0x40], R0 ;  /* 0x00004000ff0075a7 */ /* 0x0002a40008001104 */
[----:B------:R-:W-:Y:S07]  /*1ae0*/  BRA.U !UP0, `(.L_x_26) ;  /* 0x0000000108bc7547 */ /* 0x000fee000b800000 */
[----:B------:R-:W-:Y:S01]  /*1af0*/  UMOV UR6, URZ ;  /* 0x000000ff00067c82 */ /* 0x000fe20008000000 */
[----:B------:R-:W-:-:S05]  /*1b00*/  UMOV UR4, UR5 ;  /* 0x0000000500047c82 */ /* 0x000fca0008000000 */
.L_x_32:
[----:B------:R-:W-:Y:S01]  /*1b10*/  ULEA UR33, UR4, UR7, 0x3 ;  /* 0x0000000704217291 */ /* 0x000fe2000f8e18ff */
[----:B--2---:R-:W-:Y:S01]  /*1b20*/  @!P3 MOV R2, 0x6000 ;  /* 0x000060000002b802 */ /* 0x004fe20000000f00 */
[----:B--2-4-:R-:W-:Y:S10]  /*1b30*/  @P0 BRA `(.L_x_27) ;  /* 0x00000000000c0947 */ /* 0x014ff40003800000 */
[----:B------:R-:W-:-:S04]  /*1b40*/  SHF.L.U32 R3, R12, 0x1f, RZ ;  /* 0x0000001f0c037819 */ /* 0x000fc800000006ff */
[----:B------:R-:W2:Y:S02]  /*1b50*/  SYNCS.PHASECHK.TRANS64.TRYWAIT P0, [UR33+0x40], R3 ;  /* 0x00004003ff0075a7 */ /* 0x000ea40008001121 */
[----:B--2---:R-:W-:Y:S05]  /*1b60*/  @!P0 BRA `(.L_x_28) ;  /* 0x0000005800188947 */ /* 0x004fea0003800000 */
.L_x_27:
[----:B------:R2:W-:Y:S01]  /*1b70*/  @!P3 SYNCS.ARRIVE.TRANS64 RZ, [UR33], R2 ;  /* 0x00000002ffffb9a7 */ /* 0x0005e20008000021 */
[----:B------:R-:W-:-:S04]  /*1b80*/  ULOP3.LUT UR5, UR24, 0x2, URZ, 0xfc, !UPT ;  /* 0x0000000218057892 */ /* 0x000fc8000f8efcff */
[----:B------:R-:W-:-:S09]  /*1b90*/  UISETP.NE.AND UP0, UPT, UR5, 0x2, UPT ;  /* 0x000000020500788c */ /* 0x000fd2000bf05270 */
[----:B------:R-:W-:Y:S05]  /*1ba0*/  BRA.U UP0, `(.L_x_29) ;  /* 0x0000000100047547 */ /* 0x000fea000b800000 */
[----:B------:R-:W-:Y:S05]  /*1bb0*/  BPT.TRAP 0x1 ;  /* 0x000000040000795c */ /* 0x000fea0000300000 */
.L_x_29:
[----:B------:R-:W-:Y:S04]  /*1bc0*/  BSSY.RECONVERGENT B0, `(.L_x_30) ;  /* 0x0000003000007945 */ /* 0x000fe80003800200 */
[----:B------:R-:W-:Y:S05]  /*1bd0*/  @P2 BRA `(.L_x_31) ;  /* 0x0000000000042947 */ /* 0x000fea0003800000 */
[----:B------:R-:W-:Y:S05]  /*1be0*/  BPT.TRAP 0x1 ;  /* 0x000000040000795c */ /* 0x000fea0000300000 */
.L_x_31:
[----:B------:R-:W-:Y:S05]  /*1bf0*/  BSYNC.RECONVERGENT B0 ;  /* 0x0000000000007941 */ /* 0x000fea0003800200 */
.L_x_30:
[----:B------:R-:W-:Y:S02]  /*1c00*/  UIADD3 UR5, UPT, UPT, UR4, 0x1, URZ ;  /* 0x0000000104057890 */ /* 0x000fe4000fffe0ff */
[----:B------:R-:W-:Y:S02]  /*1c10*/  ULEA UR32, UR4, UR28, 0xe ;  /* 0x0000001c04207291 */ /* 0x000fe4000f8e70ff */
[----:B------:R-:W-:Y:S02]  /*1c20*/  UISETP.NE.AND UP0, UPT, UR5, 0x8, UPT ;  /* 0x000000080500788c */ /* 0x000fe4000bf05270 */
[----:B------:R-:W-:Y:S02]  /*1c30*/  UIADD3 UR16, UP1, UPT, UR26, 0x80, URZ ;  /* 0x000000801a107890 */ /* 0x000fe4000ff3e0ff */
[----:B------:R-:W-:Y:S02]  /*1c40*/  USEL UR9, URZ, 0x1, UP0 ;  /* 0x00000001ff097887 */ /* 0x000fe40008000000 */
[----:B------:R-:W-:-:S02]  /*1c50*/  USEL UR5, UR5, URZ, UP0 ;  /* 0x000000ff05057287 */ /* 0x000fc40008000000 */
[----:B------:R-:W-:Y:S02]  /*1c60*/  UIADD3 UR14, UP0, UPT, UR26, 0x180, URZ ;  /* 0x000001801a0e7890 */ /* 0x000fe4000ff1e0ff */
[----:B------:R-:W-:Y:S01]  /*1c70*/  ULEA UR8, UR5, UR7, 0x3 ;  /* 0x0000000705087291 */ /* 0x000fe2000f8e18ff */
[----:B------:R-:W-:Y:S01]  /*1c80*/  LOP3.LUT R12, R12, UR9, RZ, 0x3c, !PT ;  /* 0x000000090c0c7c12 */ /* 0x000fe2000f8e3cff */
[----:B------:R-:W-:Y:S02]  /*1c90*/  USHF.L.U32 UR34, UR6, 0x7, URZ ;  /* 0x0000000706227899 */ /* 0x000fe400080006ff */
[----:B------:R-:W-:Y:S01]  /*1ca0*/  UIADD3.X UR17, UPT, UPT, URZ, UR27, URZ, UP1, !UPT ;  /* 0x0000001bff117290 */ /* 0x000fe20008ffe4ff */
[----:B-1----:R-:W-:Y:S01]  /*1cb0*/  SHF.L.U32 R0, R12, 0x1f, RZ ;  /* 0x0000001f0c007819 */ /* 0x002fe200000006ff */
[----:B------:R-:W-:Y:S02]  /*1cc0*/  UIADD3 UR32, UPT, UPT, UR7, 0x4400, UR32 ;  /* 0x0000440007207890 */ /* 0x000fe4000fffe020 */
[----:B------:R-:W-:Y:S01]  /*1cd0*/  UIADD3.X UR15, UPT, UPT, URZ, UR27, URZ, UP0, !UPT ;  /* 0x0000001bff0f7290 */ /* 0x000fe200087fe4ff */
[----:B------:R3:W4:Y:S01]  /*1ce0*/  SYNCS.PHASECHK.TRANS64.TRYWAIT P0, [UR8+0x40], R0 ;  /* 0x00004000ff0075a7 */ /* 0x0007220008001108 */
[----:B------:R-:W-:Y:S01]  /*1cf0*/  ULEA UR8, UR4, UR7, 0xd ;  /* 0x0000000704087291 */ /* 0x000fe2000f8e68ff */
[----:B------:R-:W-:Y:S01]  /*1d00*/  UMOV UR13, 0xff0000 ;  /* 0x00ff0000000d7882 */ /* 0x000fe20000000000 */
[----:B------:R-:W-:-:S02]  /*1d10*/  UMOV UR18, 0x0 ;  /* 0x0000000000127882 */ /* 0x000fc40000000000 */
[----:B------:R-:W-:Y:S01]  /*1d20*/  UIADD3 UR8, UPT, UPT, UR8, 0x24400, URZ ;  /* 0x0002440008087890 */ /* 0x000fe2000fffe0ff */
[----:B------:R-:W-:Y:S01]  /*1d30*/  UMOV UR19, 0x10000000 ;  /* 0x1000000000137882 */ /* 0x000fe20000000000 */
[----:B------:R-:W-:Y:S01]  /*1d40*/  UMOV UR12, UR36 ;  /* 0x00000024000c7c82 */ /* 0x000fe20008000000 */
[----:B------:R-:W-:Y:S01]  /*1d50*/  UMOV UR9, UR33 ;  /* 0x0000002100097c82 */ /* 0x000fe20008000000 */
[----:B------:R-:W-:Y:S01]  /*1d60*/  UMOV UR10, UR34 ;  /* 0x00000022000a7c82 */ /* 0x000fe20008000000 */
[----:B------:R1:W-:Y:S01]  /*1d70*/  UTMALDG.3D.MULTICAST [UR32], [UR16], UR13, desc[UR18] ;  /* 0x00001220100073b4 */ /* 0x0003e2000801180d */
[----:B------:R-:W-:Y:S01]  /*1d80*/  UIADD3 UR6, UPT, UPT, UR6, 0x1, URZ ;  /* 0x0000000106067890 */ /* 0x000fe2000fffe0ff */
[----:B------:R-:W-:-:S03]  /*1d90*/  UMOV UR4, UR5 ;  /* 0x0000000500047c82 */ /* 0x000fc60008000000 */
[----:B------:R-:W-:Y:S01]  /*1da0*/  UISETP.NE.AND UP0, UPT, UR6, UR21, UPT ;  /* 0x000000150600728c */ /* 0x000fe2000bf05270 */
[----:B------:R3:W-:Y:S01]  /*1db0*/  UTMALDG.3D [UR8], [UR14], desc[UR18] ;  /* 0x000012080e0075b4 */ /* 0x0007e20008011000 */
[----:B-1----:R-:W-:-:S07]  /*1dc0*/  UMOV UR13, UR21 ;  /* 0x00000015000d7c82 */ /* 0x002fce0008000000 */
[----:B---3--:R-:W-:Y:S05]  /*1dd0*/  BRA.U UP0, `(.L_x_32) ;  /* 0xfffffffd004c7547 */ /* 0x008fea000b83ffff */
.L_x_26:
[----:B------:R-:W-:Y:S01]  /*1de0*/  ULEA UR4, UR5, UR7, 0x3 ;  /* 0x0000000705047291 */ /* 0x000fe2000f8e18ff */
[----:B-1----:R-:W-:Y:S01]  /*1df0*/  SHF.L.U32 R0, R12, 0x1f, RZ ;  /* 0x0000001f0c007819 */ /* 0x002fe200000006ff */
[----:B------:R-:W-:Y:S01]  /*1e00*/  @!P1 SYNCS.ARRIVE.TRANS64.A1T0 RZ, [UR7+0x98], RZ ;  /* 0x000098ffffff99a7 */ /* 0x000fe20008100007 */
[----:B------:R-:W-:-:S06]  /*1e10*/  UISETP.GT.AND UP0, UPT, UR43, UR42, UPT ;  /* 0x0000002a2b00728c */ /* 0x000fcc000bf04270 */
[----:B--2-4-:R1:W2:Y:S03]  /*1e20*/  SYNCS.PHASECHK.TRANS64.TRYWAIT P0, [UR4+0x40], R0 ;  /* 0x00004000ff0075a7 */ /* 0x0142a60008001104 */
[----:B------:R-:W-:Y:S05]  /*1e30*/  BRA.U !UP0, `(.L_x_33) ;  /* 0x0000000108bc7547 */ /* 0x000fea000b800000 */
[----:B------:R-:W-:Y:S01]  /*1e40*/  UIADD3 UR25, UPT, UPT, UR44, UR13, URZ ;  /* 0x0000000d2c197290 */ /* 0x000fe2000fffe0ff */
[----:B------:R-:W-:-:S11]  /*1e50*/  UMOV UR4, UR5 ;  /* 0x0000000500047c82 */ /* 0x000fd60008000000 */
.L_x_39:
[----:B------:R-:W-:Y:S01]  /*1e60*/  ULEA UR17, UR4, UR7, 0x3 ;  /* 0x0000000704117291 */ /* 0x000fe2000f8e18ff */
[----:B--2---:R-:W-:Y:S01]  /*1e70*/  @!P3 MOV R2, 0x6000 ;  /* 0x000060000002b802 */ /* 0x004fe20000000f00 */
[----:B--2-4-:R-:W-:Y:S10]  /*1e80*/  @P0 BRA `(.L_x_34) ;  /* 0x00000000000c0947 */ /* 0x014ff40003800000 */
[----:B------:R-:W-:-:S04]  /*1e90*/  SHF.L.U32 R3, R12, 0x1f, RZ ;  /* 0x0000001f0c037819 */ /* 0x000fc800000006ff */
[----:B------:R-:W2:Y:S02]  /*1ea0*/  SYNCS.PHASECHK.TRANS64.TRYWAIT P0, [UR17+0x40], R3 ;  /* 0x00004003ff0075a7 */ /* 0x000ea40008001111 */
[----:B--2---:R-:W-:Y:S05]  /*1eb0*/  @!P0 BRA `(.L_x_35) ;  /* 0x00000054005c8947 */ /* 0x004fea0003800000 */
.L_x_34:
[----:B------:R2:W-:Y:S01]  /*1ec0*/  @!P3 SYNCS.ARRIVE.TRANS64 RZ, [UR17], R2 ;  /* 0x00000002ffffb9a7 */ /* 0x0005e20008000011 */
[----:B------:R-:W-:-:S04]  /*1ed0*/  ULOP3.LUT UR5, UR24, 0x2, URZ, 0xfc, !UPT ;  /* 0x0000000218057892 */ /* 0x000fc8000f8efcff */
[----:B------:R-:W-:-:S09]  /*1ee0*/  UISETP.NE.AND UP0, UPT, UR5, 0x2, UPT ;  /* 0x000000020500788c */ /* 0x000fd2000bf05270 */
[----:B------:R-:W-:Y:S05]  /*1ef0*/  BRA.U UP0, `(.L_x_36) ;  /* 0x0000000100047547 */ /* 0x000fea000b800000 */
[----:B------:R-:W-:Y:S05]  /*1f00*/  BPT.TRAP 0x1 ;  /* 0x000000040000795c */ /* 0x000fea0000300000 */
.L_x_36:
[----:B------:R-:W-:Y:S04]  /*1f10*/  BSSY.RECONVERGENT B0, `(.L_x_37) ;  /* 0x0000003000007945 */ /* 0x000fe80003800200 */
[----:B------:R-:W-:Y:S05]  /*1f20*/  @P2 BRA `(.L_x_38) ;  /* 0x0000000000042947 */ /* 0x000fea0003800000 */
[----:B------:R-:W-:Y:S05]  /*1f30*/  BPT.TRAP 0x1 ;  /* 0x000000040000795c */ /* 0x000fea0000300000 */
.L_x_38:
[----:B------:R-:W-:Y:S05]  /*1f40*/  BSYNC.RECONVERGENT B0 ;  /* 0x0000000000007941 */ /* 0x000fea0003800200 */
.L_x_37:
[----:B------:R-:W-:Y:S02]  /*1f50*/  UIADD3 UR5, UPT, UPT, UR4, 0x1, URZ ;  /* 0x0000000104057890 */ /* 0x000fe4000fffe0ff */
[----:B------:R-:W-:Y:S02]  /*1f60*/  UIADD3 UR14, UP1, UPT, UR26, 0x80, URZ ;  /* 0x000000801a0e7890 */ /* 0x000fe4000ff3e0ff */
[----:B------:R-:W-:Y:S02]  /*1f70*/  UISETP.NE.AND UP0, UPT, UR5, 0x8, UPT ;  /* 0x000000080500788c */ /* 0x000fe4000bf05270 */
[----:B------:R-:W-:Y:S02]  /*1f80*/  USHF.L.U32 UR18, UR13, 0x7, URZ ;  /* 0x000000070d127899 */ /* 0x000fe400080006ff */
[----:B------:R-:W-:Y:S02]  /*1f90*/  USEL UR8, URZ, 0x1, UP0 ;  /* 0x00000001ff087887 */ /* 0x000fe40008000000 */
[----:B------:R-:W-:-:S02]  /*1fa0*/  USEL UR5, UR5, URZ, UP0 ;  /* 0x000000ff05057287 */ /* 0x000fc40008000000 */
[----:B------:R-:W-:Y:S02]  /*1fb0*/  UIADD3 UR22, UP0, UPT, UR26, 0x180, URZ ;  /* 0x000001801a167890 */ /* 0x000fe4000ff1e0ff */
[----:B------:R-:W-:Y:S01]  /*1fc0*/  LOP3.LUT R12, R12, UR8, RZ, 0x3c, !PT ;  /* 0x000000080c0c7c12 */ /* 0x000fe2000f8e3cff */
[----:B------:R-:W-:Y:S02]  /*1fd0*/  ULEA UR6, UR5, UR7, 0x3 ;  /* 0x0000000705067291 */ /* 0x000fe4000f8e18ff */
[----:B------:R-:W-:Y:S01]  /*1fe0*/  ULEA UR8, UR4, UR7, 0xd ;  /* 0x0000000704087291 */ /* 0x000fe2000f8e68ff */
[----:B-1----:R-:W-:Y:S01]  /*1ff0*/  SHF.L.U32 R0, R12, 0x1f, RZ ;  /* 0x0000001f0c007819 */ /* 0x002fe200000006ff */
[----:B------:R-:W-:Y:S02]  /*2000*/  ULEA UR16, UR4, UR29, 0xe ;  /* 0x0000001d04107291 */ /* 0x000fe4000f8e70ff */
[----:B------:R-:W-:Y:S02]  /*2010*/  UIADD3.X UR15, UPT, UPT, URZ, UR27, URZ, UP1, !UPT ;  /* 0x0000001bff0f7290 */ /* 0x000fe40008ffe4ff */
[----:B------:R-:W-:Y:S01]  /*2020*/  UIADD3 UR8, UPT, UPT, UR8, 0x24400, URZ ;  /* 0x0002440008087890 */ /* 0x000fe2000fffe0ff */
[----:B------:R3:W4:Y:S01]  /*2030*/  SYNCS.PHASECHK.TRANS64.TRYWAIT P0, [UR6+0x40], R0 ;  /* 0x00004000ff0075a7 */ /* 0x0007220008001106 */
[----:B------:R-:W-:Y:S01]  /*2040*/  UIADD3.X UR23, UPT, UPT, URZ, UR27, URZ, UP0, !UPT ;  /* 0x0000001bff177290 */ /* 0x000fe200087fe4ff */
[----:B------:R-:W-:Y:S01]  /*2050*/  UMOV UR6, 0xff0000 ;  /* 0x00ff000000067882 */ /* 0x000fe20000000000 */
[----:B------:R-:W-:Y:S01]  /*2060*/  UMOV UR30, 0x0 ;  /* 0x00000000001e7882 */ /* 0x000fe20000000000 */
[----:B------:R-:W-:Y:S01]  /*2070*/  UMOV UR31, 0x10000000 ;  /* 0x10000000001f7882 */ /* 0x000fe20000000000 */
[----:B------:R-:W-:Y:S01]  /*2080*/  UMOV UR19, UR35 ;  /* 0x0000002300137c82 */ /* 0x000fe20008000000 */
[----:B------:R-:W-:Y:S01]  /*2090*/  UMOV UR20, UR36 ;  /* 0x0000002400147c82 */ /* 0x000fe20008000000 */
[----:B------:R-:W-:Y:S01]  /*20a0*/  UMOV UR12, UR36 ;  /* 0x00000024000c7c82 */ /* 0x000fe20008000000 */
[----:B------:R-:W-:Y:S01]  /*20b0*/  UMOV UR9, UR17 ;  /* 0x0000001100097c82 */ /* 0x000fe20008000000 */
[----:B------:R-:W-:Y:S01]  /*20c0*/  UMOV UR10, UR18 ;  /* 0x00000012000a7c82 */ /* 0x000fe20008000000 */
[----:B------:R3:W-:Y:S01]  /*20d0*/  UTMALDG.3D.MULTICAST [UR16], [UR14], UR6, desc[UR30] ;  /* 0x00001e100e0073b4 */ /* 0x0007e20008011806 */
[----:B------:R-:W-:Y:S01]  /*20e0*/  UIADD3 UR13, UPT, UPT, UR13, 0x1, URZ ;  /* 0x000000010d0d7890 */ /* 0x000fe2000fffe0ff */
[----:B------:R-:W-:-:S03]  /*20f0*/  UMOV UR4, UR5 ;  /* 0x0000000500047c82 */ /* 0x000fc60008000000 */
[----:B------:R-:W-:Y:S01]  /*2100*/  UISETP.NE.AND UP0, UPT, UR13, UR25, UPT ;  /* 0x000000190d00728c */ /* 0x000fe2000bf05270 */
[----:B------:R3:W-:Y:S08]  /*2110*/  UTMALDG.3D [UR8], [UR22], desc[UR30] ;  /* 0x00001e08160075b4 */ /* 0x0007f00008011000 */
[----:B---3--:R-:W-:Y:S05]  /*2120*/  BRA.U UP0, `(.L_x_39) ;  /* 0xfffffffd004c7547 */ /* 0x008fea000b83ffff */
.L_x_33:
[C---:B------:R-:W-:Y:S01]  /*2130*/  LEA R3, R11.reuse, UR7, 0x3 ;  /* 0x000000070b037c11 */ /* 0x040fe2000f8e18ff */
[----:B------:R-:W-:Y:S01]  /*2140*/  NOP ;  /* 0x0000000000007918 */ /* 0x000fe20000000000 */
[----:B-1----:R-:W-:Y:S02]  /*2150*/  SHF.L.U32 R0, R10, 0x1f, RZ ;  /* 0x0000001f0a007819 */ /* 0x002fe400000006ff */
[----:B------:R-:W-:Y:S02]  /*2160*/  LEA R4, R11, UR7, 0x4 ;  /* 0x000000070b047c11 */ /* 0x000fe4000f8e20ff */
[----:B--2-4-:R-:W1:Y:S02]  /*2170*/  SYNCS.PHASECHK.TRANS64.TRYWAIT P0, [R3+URZ+0xa0], R0 ;  /* 0x0000a000030075a7 */ /* 0x014e6400080011ff */
[----:B-1----:R-:W-:Y:S05]  /*2180*/  @!P0 BRA `(.L_x_40) ;  /* 0x0000005000c08947 */ /* 0x002fea0003800000 */
.L_x_110:
[----:B------:R-:W2:Y:S01]  /*2190*/  LDS.128 R4, [R4+0x130] ;  /* 0x0001300004047984 */ /* 0x000ea20000000c00 */
[----:B------:R-:W-:Y:S01]  /*21a0*/  UISETP.GE.AND UP0, UPT, UR40, 0x1, UPT ;  /* 0x000000012800788c */ /* 0x000fe2000bf06270 */
[----:B------:R-:W-:Y:S01]  /*21b0*/  @!PT LDS RZ, [RZ] ;  /* 0x00000000fffff984 */ /* 0x000fe20000000800 */
[----:B------:R-:W-:Y:S01]  /*21c0*/  @!PT LDS RZ, [RZ] ;  /* 0x00000000fffff984 */ /* 0x000fe20000000800 */
[----:B------:R-:W-:Y:S01]  /*21d0*/  @!PT LDS RZ, [RZ] ;  /* 0x00000000fffff984 */ /* 0x000fe20000000800 */
[----:B------:R-:W-:Y:S01]  /*21e0*/  @!PT LDS RZ, [RZ] ;  /* 0x00000000fffff984 */ /* 0x000fe20000000800 */
[----:B------:R3:W-:Y:S06]  /*21f0*/  MEMBAR.ALL.CTA ;  /* 0x0000000000007992 */ /* 0x0007ec0000008000 */
[----:B---3--:R-:W3:Y:S01]  /*2200*/  FENCE.VIEW.ASYNC.S ;  /* 0x00000000000073c6 */ /* 0x008ee20000000000 */
[----:B--2---:R-:W-:-:S13]  /*2210*/  LOP3.LUT P0, RZ, R6, 0x1, RZ, 0xc0, !PT ;  /* 0x0000000106ff7812 */ /* 0x004fda000780c0ff */
[----:B---3--:R-:W-:Y:S01]  /*2220*/  VOTEU.ANY UP1, P0 ;  /* 0x0000000000ff7886 */ /* 0x008fe20000020100 */
[----:B------:R-:W-:-:S13]  /*2230*/  PLOP3.LUT P0, PT, PT, PT, UP1, 0x80, 0x8 ;  /* 0x000000000008781c */ /* 0x000fda0003f0f018 */
[----:B-1----:R-:W-:Y:S02]  /*2240*/  @P0 LOP3.LUT R0, R5, 0xffff, RZ, 0xc0, !PT ;  /* 0x0000ffff05000812 */ /* 0x002fe400078ec0ff */
[----:B------:R-:W-:Y:S02]  /*2250*/  @P0 MOV R2, R4 ;  /* 0x0000000400020202 */ /* 0x000fe40000000f00 */
[----:B------:R-:W-:Y:S01]  /*2260*/  @P0 R2UR UR6, R0 ;  /* 0x00000000000602ca */ /* 0x000fe200000e0000 */
[----:B------:R-:W-:Y:S01]  /*2270*/  VIADD R0, R3, 0xb0 ;  /* 0x000000b003007836 */ /* 0x000fe20000000000 */
[----:B------:R-:W-:Y:S02]  /*2280*/  @P0 SHF.R.U32.HI R4, RZ, 0x10, R5 ;  /* 0x00000010ff040819 */ /* 0x000fe40000011605 */
[----:B------:R-:W-:Y:S02]  /*2290*/  @P0 R2UR UR8, R2 ;  /* 0x00000000020802ca */ /* 0x000fe400000e0000 */
[----:B------:R-:W-:-:S02]  /*22a0*/  PRMT R0, RZ, 0x654, R0 ;  /* 0x00000654ff007816 */ /* 0x000fc40000000000 */
[----:B------:R-:W-:Y:S02]  /*22b0*/  @P0 R2UR UR4, R4 ;  /* 0x00000000040402ca */ /* 0x000fe400000e0000 */
[----:B------:R1:W-:Y:S03]  /*22c0*/  SYNCS.ARRIVE.TRANS64.RED.A1T0 RZ, [R0+URZ], RZ ;  /* 0x000000ff00ff79a7 */ /* 0x0003e600081004ff */
[----:B------:R-:W-:-:S04]  /*22d0*/  @UP1 UMOV UR37, UR6 ;  /* 0x0000000600251c82 */ /* 0x000fc80008000000 */
[----:B------:R-:W-:-:S04]  /*22e0*/  @UP1 UMOV UR38, UR8 ;  /* 0x0000000800261c82 */ /* 0x000fc80008000000 */
[----:B------:R-:W-:Y:S01]  /*22f0*/  @UP1 UMOV UR36, UR4 ;  /* 0x0000000400241c82 */ /* 0x000fe20008000000 */
[----:B------:R-:W-:Y:S05]  /*2300*/  BRA.U !UP0, `(.L_x_41) ;  /* 0x0000000108d47547 */ /* 0x000fea000b800000 */
[----:B------:R-:W2:Y:S01]  /*2310*/  LDCU.128 UR12, c[0x0][0xb10] ;  /* 0x00016200ff0c77ac */ /* 0x000ea20008000c00 */
[----:B------:R-:W3:Y:S01]  /*2320*/  LDCU UR25, c[0x0][0xb20] ;  /* 0x00016400ff1977ac */ /* 0x000ee20008000800 */
[----:B------:R-:W4:Y:S01]  /*2330*/  LDCU UR20, c[0x0][0xb0c] ;  /* 0x00016180ff1477ac */ /* 0x000f220008000800 */
[----:B------:R-:W1:Y:S01]  /*2340*/  LDCU.64 UR10, c[0x0][0xb28] ;  /* 0x00016500ff0a77ac */ /* 0x000e620008000a00 */
[----:B------:R-:W-:Y:S02]  /*2350*/  UISETP.NE.AND UP3, UPT, UR40, 0x1, UPT ;  /* 0x000000012800788c */ /* 0x000fe4000bf65270 */
[----:B--2---:R-:W-:Y:S02]  /*2360*/  UIMAD.WIDE.U32 UR16, UR39, UR15, URZ ;  /* 0x0000000f271072a5 */ /* 0x004fe4000f8e00ff */
[----:B------:R-:W-:Y:S02]  /*2370*/  UIMAD.WIDE.U32 UR8, UR41, UR12, URZ ;  /* 0x0000000c290872a5 */ /* 0x000fe4000f8e00ff */
[----:B------:R-:W-:-:S02]  /*2380*/  UISETP.NE.AND UP0, UPT, UR14, 0x1, UPT ;  /* 0x000000010e00788c */ /* 0x000fc4000bf05270 */
[----:B------:R-:W-:Y:S01]  /*2390*/  UIMAD.WIDE.U32 UR22, UR37, UR15, URZ ;  /* 0x0000000f251672a5 */ /* 0x000fe2000f8e00ff */
[----:B------:R-:W-:Y:S02]  /*23a0*/  UMOV UR16, UR17 ;  /* 0x0000001100107c82 */ /* 0x000fe40008000000 */
[----:B------:R-:W-:Y:S01]  /*23b0*/  UMOV UR8, UR9 ;  /* 0x0000000900087c82 */ /* 0x000fe20008000000 */
[----:B---3--:R-:W-:Y:S02]  /*23c0*/  USHF.R.U32.HI UR16, URZ, UR25, UR16 ;  /* 0x00000019ff107299 */ /* 0x008fe40008011610 */
[----:B----4-:R-:W-:Y:S02]  /*23d0*/  UISETP.NE.AND UP2, UPT, UR20, 0x1, UPT ;  /* 0x000000011400788c */ /* 0x010fe4000bf45270 */
[----:B------:R-:W-:Y:S02]  /*23e0*/  USHF.R.U32.HI UR8, URZ, UR13, UR8 ;  /* 0x0000000dff087299 */ /* 0x000fe40008011608 */
[----:B------:R-:W-:-:S02]  /*23f0*/  USEL UR6, UR39, UR16, !UP0 ;  /* 0x0000001027067287 */ /* 0x000fc4000c000000 */
[----:B------:R-:W-:Y:S02]  /*2400*/  USEL UR8, UR41, UR8, !UP2 ;  /* 0x0000000829087287 */ /* 0x000fe4000d000000 */
[----:B-1----:R-:W-:Y:S01]  /*2410*/  UIMAD.WIDE.U32 UR16, UR6, UR10, URZ ;  /* 0x0000000a061072a5 */ /* 0x002fe2000f8e00ff */
[----:B------:R-:W-:Y:S01]  /*2420*/  UMOV UR4, UR23 ;  /* 0x0000001700047c82 */ /* 0x000fe20008000000 */
[----:B------:R-:W-:Y:S02]  /*2430*/  UIMAD.WIDE.U32 UR18, UR38, UR12, URZ ;  /* 0x0000000c261272a5 */ /* 0x000fe4000f8e00ff */
[----:B------:R-:W-:-:S03]  /*2440*/  UIMAD.WIDE.U32 UR22, UR8, UR10, URZ ;  /* 0x0000000a081672a5 */ /* 0x000fc6000f8e00ff */
[----:B------:R-:W-:Y:S01]  /*2450*/  UMOV UR16, UR17 ;  /* 0x0000001100107c82 */ /* 0x000fe20008000000 */
[----:B------:R-:W-:Y:S02]  /*2460*/  USHF.R.U32.HI UR4, URZ, UR25, UR4 ;  /* 0x00000019ff047299 */ /* 0x000fe40008011604 */
[----:B------:R-:W-:Y:S01]  /*2470*/  @UP3 USHF.R.U32.HI UR6, URZ, UR11, UR16 ;  /* 0x0000000bff063299 */ /* 0x000fe20008011610 */
[----:B------:R-:W-:Y:S01]  /*2480*/  UMOV UR18, UR19 ;  /* 0x0000001300127c82 */ /* 0x000fe20008000000 */
[----:B------:R-:W-:Y:S01]  /*2490*/  UMOV UR22, UR23 ;  /* 0x0000001700167c82 */ /* 0x000fe20008000000 */
[----:B------:R-:W-:Y:S02]  /*24a0*/  USHF.R.U32.HI UR13, URZ, UR13, UR18 ;  /* 0x0000000dff0d7299 */ /* 0x000fe40008011612 */
[----:B------:R-:W-:Y:S02]  /*24b0*/  USEL UR4, UR37, UR4, !UP0 ;  /* 0x0000000425047287 */ /* 0x000fe4000c000000 */
[----:B------:R-:W-:-:S02]  /*24c0*/  @UP3 USHF.R.U32.HI UR8, URZ, UR11, UR22 ;  /* 0x0000000bff083299 */ /* 0x000fc40008011616 */
[----:B------:R-:W-:Y:S02]  /*24d0*/  UIMAD UR9, UR40, UR6, URZ ;  /* 0x00000006280972a4 */ /* 0x000fe4000f8e02ff */
[----:B------:R-:W-:Y:S02]  /*24e0*/  USEL UR6, UR38, UR13, !UP2 ;  /* 0x0000000d26067287 */ /* 0x000fe4000d000000 */
[----:B------:R-:W-:Y:S02]  /*24f0*/  UIMAD UR12, UR40, UR8, URZ ;  /* 0x00000008280c72a4 */ /* 0x000fe4000f8e02ff */
[----:B------:R-:W-:Y:S02]  /*2500*/  UISETP.GE.AND UP0, UPT, UR4, UR9, UPT ;  /* 0x000000090400728c */ /* 0x000fe4000bf06270 */
[----:B------:R-:W-:Y:S02]  /*2510*/  UIMAD.WIDE.U32 UR16, UR4, UR10, URZ ;  /* 0x0000000a041072a5 */ /* 0x000fe4000f8e00ff */
[----:B------:R-:W-:-:S02]  /*2520*/  UISETP.GE.OR UP0, UPT, UR6, UR12, UP0 ;  /* 0x0000000c0600728c */ /* 0x000fc40008706670 */
        /* <DEDUP_REMOVED lines=19> */
.L_x_41:
[----:B------:R-:W2:Y:S02]  /*2660*/  LDCU UR4, c[0x0][0xb30] ;  /* 0x00016600ff0477ac */ /* 0x000ea40008000800 */
[----:B--2---:R-:W-:-:S09]  /*2670*/  UISETP.NE.AND UP0, UPT, UR4, 0x1, UPT ;  /* 0x000000010400788c */ /* 0x004fd2000bf05270 */
[----:B------:R-:W-:Y:S05]  /*2680*/  BRA.U UP0, `(.L_x_42) ;  /* 0x0000000100447547 */ /* 0x000fea000b800000 */
[----:B------:R-:W2:Y:S01]  /*2690*/  LDCU.128 UR12, c[0x0][0xb10] ;  /* 0x00016200ff0c77ac */ /* 0x000ea20008000c00 */
[----:B------:R-:W3:Y:S01]  /*26a0*/  LDCU UR16, c[0x0][0xb0c] ;  /* 0x00016180ff1077ac */ /* 0x000ee20008000800 */
[----:B------:R-:W4:Y:S01]  /*26b0*/  LDCU UR17, c[0x0][0xb20] ;  /* 0x00016400ff1177ac */ /* 0x000f220008000800 */
[----:B--2---:R-:W-:Y:S02]  /*26c0*/  UIMAD.WIDE.U32 UR10, UR38, UR12, URZ ;  /* 0x0000000c260a72a5 */ /* 0x004fe4000f8e00ff */
[----:B------:R-:W-:Y:S02]  /*26d0*/  UIMAD.WIDE.U32 UR8, UR37, UR15, URZ ;  /* 0x0000000f250872a5 */ /* 0x000fe4000f8e00ff */
[----:B---3--:R-:W-:Y:S02]  /*26e0*/  UISETP.NE.AND UP2, UPT, UR16, 0x1, UPT ;  /* 0x000000011000788c */ /* 0x008fe4000bf45270 */
[----:B------:R-:W-:Y:S01]  /*26f0*/  UISETP.NE.AND UP0, UPT, UR14, 0x1, UPT ;  /* 0x000000010e00788c */ /* 0x000fe2000bf05270 */
[----:B------:R-:W-:-:S02]  /*2700*/  UMOV UR6, UR11 ;  /* 0x0000000b00067c82 */ /* 0x000fc40008000000 */
[----:B------:R-:W-:Y:S01]  /*2710*/  UMOV UR4, UR9 ;  /* 0x0000000900047c82 */ /* 0x000fe20008000000 */
[----:B------:R-:W-:Y:S02]  /*2720*/  USHF.R.U32.HI UR6, URZ, UR13, UR6 ;  /* 0x0000000dff067299 */ /* 0x000fe40008011606 */
[----:B----4-:R-:W-:Y:S02]  /*2730*/  USHF.R.U32.HI UR4, URZ, UR17, UR4 ;  /* 0x00000011ff047299 */ /* 0x010fe40008011604 */
[----:B------:R-:W-:Y:S02]  /*2740*/  USEL UR6, UR38, UR6, !UP2 ;  /* 0x0000000626067287 */ /* 0x000fe4000d000000 */
[----:B------:R-:W-:-:S04]  /*2750*/  USEL UR4, UR37, UR4, !UP0 ;  /* 0x0000000425047287 */ /* 0x000fc8000c000000 */
[----:B------:R-:W-:Y:S02]  /*2760*/  UIADD3 UR8, UPT, UPT, UR6, -UR4, URZ ;  /* 0x8000000406087290 */ /* 0x000fe4000fffe0ff */
[----:B------:R-:W-:Y:S02]  /*2770*/  UIADD3 UR4, UPT, UPT, -UR6, UR4, URZ ;  /* 0x0000000406047290 */ /* 0x000fe4000fffe1ff */
[----:B------:R-:W-:Y:S02]  /*2780*/  UIMAD UR37, UR8, UR14, UR37 ;  /* 0x0000000e082572a4 */ /* 0x000fe4000f8e0225 */
[----:B------:R-:W-:-:S12]  /*2790*/  UIMAD UR38, UR4, UR16, UR38 ;  /* 0x00000010042672a4 */ /* 0x000fd8000f8e0226 */
.L_x_42:
[----:B------:R-:W-:Y:S01]  /*27a0*/  VIADD R11, R11, 0x1 ;  /* 0x000000010b0b7836 */ /* 0x000fe20000000000 */
[----:B------:R-:W-:Y:S01]  /*27b0*/  PLOP3.LUT P1, PT, PT, PT, PT, 0x80, 0x8 ;  /* 0x000000000008781c */ /* 0x000fe20003f2f070 */
[----:B------:R-:W-:Y:S02]  /*27c0*/  UIADD3 UR46, UPT, UPT, UR38, UR58, URZ ;  /* 0x0000003a262e7290 */ /* 0x000fe4000fffe0ff */
[----:B------:R-:W-:Y:S01]  /*27d0*/  UIADD3 UR45, UPT, UPT, UR37, UR55, URZ ;  /* 0x00000037252d7290 */ /* 0x000fe2000fffe0ff */
[----:B------:R-:W-:-:S04]  /*27e0*/  ISETP.NE.AND P0, PT, R11, 0x2, PT ;  /* 0x000000020b00780c */ /* 0x000fc80003f05270 */
[----:B-1----:R-:W-:Y:S02]  /*27f0*/  SEL R0, RZ, 0x1, P0 ;  /* 0x00000001ff007807 */ /* 0x002fe40000000000 */
[----:B------:R-:W-:Y:S02]  /*2800*/  SEL R11, R11, RZ, P0 ;  /* 0x000000ff0b0b7207 */ /* 0x000fe40000000000 */
[----:B------:R-:W-:Y:S01]  /*2810*/  LOP3.LUT R10, R10, R0, RZ, 0x3c, !PT ;  /* 0x000000000a0a7212 */ /* 0x000fe200078e3cff */
[----:B------:R-:W-:Y:S06]  /*2820*/  BRA.U UP1, `(.L_x_43) ;  /* 0xfffffff101607547 */ /* 0x000fec000b83ffff */
[----:B------:R-:W-:Y:S01]  /*2830*/  UIADD3 UR7, UPT, UPT, UR7, 0x40, URZ ;  /* 0x0000004007077890 */ /* 0x000fe2000fffe0ff */
[----:B------:R-:W-:-:S03]  /*2840*/  SHF.L.U32 R2, R12, 0x1f, RZ ;  /* 0x0000001f0c027819 */ /* 0x000fc600000006ff */
[----:B------:R-:W-:-:S09]  /*2850*/  ULEA UR4, UR5, UR7, 0x3 ;  /* 0x0000000705047291 */ /* 0x000fd2000f8e18ff */
[----:B------:R-:W1:Y:S02]  /*2860*/  SYNCS.PHASECHK.TRANS64.TRYWAIT P0, [UR4], R2 ;  /* 0x00000002ff0075a7 */ /* 0x000e640008001104 */
[----:B-1----:R-:W-:Y:S05]  /*2870*/  @!P0 BRA `(.L_x_44) ;  /* 0x0000004c00188947 */ /* 0x002fea0003800000 */
.L_x_112:
[----:B------:R-:W-:-:S04]  /*2880*/  UIADD3 UR4, UPT, UPT, UR5, 0x1, URZ ;  /* 0x0000000105047890 */ /* 0x000fc8000fffe0ff */
[----:B------:R-:W-:-:S04]  /*2890*/  UISETP.NE.AND UP0, UPT, UR4, 0x8, UPT ;  /* 0x000000080400788c */ /* 0x000fc8000bf05270 */
[----:B------:R-:W-:Y:S02]  /*28a0*/  USEL UR6, URZ, 0x1, UP0 ;  /* 0x00000001ff067887 */ /* 0x000fe40008000000 */
[----:B------:R-:W-:-:S04]  /*28b0*/  USEL UR4, UR4, URZ, UP0 ;  /* 0x000000ff04047287 */ /* 0x000fc80008000000 */
[----:B------:R-:W-:Y:S01]  /*28c0*/  ULEA UR5, UR4, UR7, 0x3 ;  /* 0x0000000704057291 */ /* 0x000fe2000f8e18ff */
[----:B-1----:R-:W-:-:S04]  /*28d0*/  LOP3.LUT R2, R12, UR6, RZ, 0x3c, !PT ;  /* 0x000000060c027c12 */ /* 0x002fc8000f8e3cff */
[----:B------:R-:W-:-:S04]  /*28e0*/  SHF.L.U32 R3, R2, 0x1f, RZ ;  /* 0x0000001f02037819 */ /* 0x000fc800000006ff */
[----:B------:R-:W1:Y:S02]  /*28f0*/  SYNCS.PHASECHK.TRANS64.TRYWAIT P0, [UR5], R3 ;  /* 0x00000003ff0075a7 */ /* 0x000e640008001105 */
[----:B-1----:R-:W-:Y:S05]  /*2900*/  @!P0 BRA `(.L_x_45) ;  /* 0x0000004c000c8947 */ /* 0x002fea0003800000 */
.L_x_114:
[----:B------:R-:W-:-:S04]  /*2910*/  UIADD3 UR4, UPT, UPT, UR4, 0x1, URZ ;  /* 0x0000000104047890 */ /* 0x000fc8000fffe0ff */
[----:B------:R-:W-:-:S04]  /*2920*/  UISETP.NE.AND UP0, UPT, UR4, 0x8, UPT ;  /* 0x000000080400788c */ /* 0x000fc8000bf05270 */
[----:B------:R-:W-:Y:S02]  /*2930*/  USEL UR6, URZ, 0x1, UP0 ;  /* 0x00000001ff067887 */ /* 0x000fe40008000000 */
[----:B------:R-:W-:-:S04]  /*2940*/  USEL UR4, UR4, URZ, UP0 ;  /* 0x000000ff04047287 */ /* 0x000fc80008000000 */
[----:B------:R-:W-:Y:S01]  /*2950*/  ULEA UR5, UR4, UR7, 0x3 ;  /* 0x0000000704057291 */ /* 0x000fe2000f8e18ff */
[----:B------:R-:W-:-:S04]  /*2960*/  LOP3.LUT R2, R2, UR6, RZ, 0x3c, !PT ;  /* 0x0000000602027c12 */ /* 0x000fc8000f8e3cff */
[----:B-1----:R-:W-:-:S04]  /*2970*/  SHF.L.U32 R3, R2, 0x1f, RZ ;  /* 0x0000001f02037819 */ /* 0x002fc800000006ff */
[----:B------:R-:W1:Y:S02]  /*2980*/  SYNCS.PHASECHK.TRANS64.TRYWAIT P0, [UR5], R3 ;  /* 0x00000003ff0075a7 */ /* 0x000e640008001105 */
[----:B-1----:R-:W-:Y:S05]  /*2990*/  @!P0 BRA `(.L_x_46) ;  /* 0x0000004c00008947 */ /* 0x002fea0003800000 */
.L_x_116:
        /* <DEDUP_REMOVED lines=9> */
.L_x_118:
        /* <DEDUP_REMOVED lines=9> */
.L_x_120:
        /* <DEDUP_REMOVED lines=9> */
.L_x_122:
        /* <DEDUP_REMOVED lines=9> */
.L_x_124:
[----:B------:R-:W-:-:S04]  /*2be0*/  UIADD3 UR4, UPT, UPT, UR4, 0x1, URZ ;  /* 0x0000000104047890 */ /* 0x000fc8000fffe0ff */
[----:B------:R-:W-:-:S04]  /*2bf0*/  UISETP.NE.AND UP0, UPT, UR4, 0x8, UPT ;  /* 0x000000080400788c */ /* 0x000fc8000bf05270 */
[----:B------:R-:W-:Y:S02]  /*2c00*/  USEL UR5, URZ, 0x1, UP0 ;  /* 0x00000001ff057887 */ /* 0x000fe40008000000 */
[----:B------:R-:W-:-:S04]  /*2c10*/  USEL UR4, UR4, URZ, UP0 ;  /* 0x000000ff04047287 */ /* 0x000fc80008000000 */
[----:B------:R-:W-:Y:S01]  /*2c20*/  ULEA UR4, UR4, UR7, 0x3 ;  /* 0x0000000704047291 */ /* 0x000fe2000f8e18ff */
[----:B------:R-:W-:-:S04]  /*2c30*/  LOP3.LUT R2, R2, UR5, RZ, 0x3c, !PT ;  /* 0x0000000502027c12 */ /* 0x000fc8000f8e3cff */
[----:B------:R-:W-:Y:S01]  /*2c40*/  SHF.L.U32 R2, R2, 0x1f, RZ ;  /* 0x0000001f02027819 */ /* 0x000fe200000006ff */
[----:B-1----:R-:W-:-:S07]  /*2c50*/  IMAD.U32 R0, RZ, RZ, UR4 ;  /* 0x00000004ff007e24 */ /* 0x002fce000f8e00ff */
.L_x_51:
[----:B-1----:R1:W2:Y:S02]  /*2c60*/  SYNCS.PHASECHK.TRANS64.TRYWAIT P0, [R0+URZ], R2 ;  /* 0x00000002000075a7 */ /* 0x0022a400080011ff */
[----:B--2---:R-:W-:Y:S05]  /*2c70*/  @!P0 NANOSLEEP.SYNCS 0x989680 ;  /* 0x009896800000895d */ /* 0x004fea0003900000 */
[----:B------:R-:W2:Y:S02]  /*2c80*/  @!P0 SYNCS.PHASECHK.TRANS64 P0, [R0+URZ], R2 ;  /* 0x00000002000085a7 */ /* 0x000ea400080010ff */
[----:B--2---:R-:W-:Y:S05]  /*2c90*/  @P0 EXIT ;  /* 0x000000000000094d */ /* 0x004fea0003800000 */
[----:B------:R-:W-:Y:S05]  /*2ca0*/  BRA `(.L_x_51) ;  /* 0xfffffffc00ec7947 */ /* 0x000fea000383ffff */
.L_x_23:
[----:B------:R-:W-:-:S04]  /*2cb0*/  UISETP.NE.AND UP0, UPT, UR61, URZ, UPT ;  /* 0x000000ff3d00728c */ /* 0x000fc8000bf05270 */
[----:B------:R-:W-:-:S09]  /*2cc0*/  UISETP.NE.OR UP0, UPT, UR22, 0x1, UP0 ;  /* 0x000000011600788c */ /* 0x000fd20008705670 */
[----:B------:R-:W-:Y:S05]  /*2cd0*/  BRA.U UP0, `(.L_x_52) ;  /* 0x0000000500487547 */ /* 0x000fea000b800000 */
[----:B------:R-:W-:Y:S01]  /*2ce0*/  ISETP.GE.U32.AND P2, PT, R0, 0x8, PT ;  /* 0x000000080000780c */ /* 0x000fe20003f46070 */
[----:B------:R-:W-:Y:S01]  /*2cf0*/  IMAD.MOV.U32 R12, RZ, RZ, 0x1 ;  /* 0x00000001ff0c7424 */ /* 0x000fe200078e00ff */
[----:B------:R-:W-:Y:S02]  /*2d00*/  CS2R R10, SRZ ;  /* 0x00000000000a7805 */ /* 0x000fe4000001ff00 */
[----:B------:R-:W-:Y:S01]  /*2d10*/  CS2R R8, SRZ ;  /* 0x0000000000087805 */ /* 0x000fe2000001ff00 */
[----:B------:R-:W-:Y:S01]  /*2d20*/  UMOV UR4, 0x400 ;  /* 0x0000040000047882 */ /* 0x000fe20000000000 */
[----:B------:R-:W-:Y:S01]  /*2d30*/  UMOV UR5, URZ ;  /* 0x000000ff00057c82 */ /* 0x000fe20008000000 */
[----:B------:R-:W-:-:S12]  /*2d40*/  ULEA UR6, UR61, UR4, 0x18 ;  /* 0x000000043d067291 */ /* 0x000fd8000f8ec0ff */
.L_x_56:
[----:B------:R-:W-:Y:S02]  /*2d50*/  LEA R2, R8, UR6, 0x3 ;  /* 0x0000000608027c11 */ /* 0x000fe4000f8e18ff */
[----:B------:R-:W-:-:S03]  /*2d60*/  SHF.L.U32 R4, R9, 0x1f, RZ ;  /* 0x0000001f09047819 */ /* 0x000fc600000006ff */
[----:B------:R-:W-:Y:S01]  /*2d70*/  VIADD R5, R2, 0x110 ;  /* 0x0000011002057836 */ /* 0x000fe20000000000 */
[----:B------:R-:W1:Y:S02]  /*2d80*/  SYNCS.PHASECHK.TRANS64.TRYWAIT P0, [R2+URZ+0x100], R4 ;  /* 0x00010004020075a7 */ /* 0x000e6400080011ff */
[----:B-1----:R-:W-:Y:S05]  /*2d90*/  @!P0 BRA `(.L_x_53) ;  /* 0x0000004800788947 */ /* 0x002fea0003800000 */
.L_x_125:
[----:B------:R-:W-:Y:S01]  /*2da0*/  ULEA UR4, UR5, UR6, 0x3 ;  /* 0x0000000605047291 */ /* 0x000fe2000f8e18ff */
[----:B-1----:R-:W-:Y:S01]  /*2db0*/  PRMT R2, RZ, 0x654, R5 ;  /* 0x00000654ff027816 */ /* 0x002fe20000000005 */
[----:B------:R-:W-:Y:S01]  /*2dc0*/  @!P2 IMAD.MOV.U32 R4, RZ, RZ, 0x10 ;  /* 0x00000010ff04a424 */ /* 0x000fe200078e00ff */
[----:B------:R-:W-:Y:S01]  /*2dd0*/  SHF.L.U32 R5, R12, 0x1f, RZ ;  /* 0x0000001f0c057819 */ /* 0x000fe200000006ff */
[----:B------:R-:W-:Y:S01]  /*2de0*/  UIADD3 UR7, UPT, UPT, UR4, 0xa0, URZ ;  /* 0x000000a004077890 */ /* 0x000fe2000fffe0ff */
[----:B------:R1:W-:Y:S05]  /*2df0*/  SYNCS.ARRIVE.TRANS64.RED.A1T0 RZ, [R2+URZ], RZ ;  /* 0x000000ff02ff79a7 */ /* 0x0003ea00081004ff */
[----:B------:R-:W-:Y:S01]  /*2e00*/  IMAD.U32 R6, RZ, RZ, UR7 ;  /* 0x00000007ff067e24 */ /* 0x000fe2000f8e00ff */
[----:B------:R-:W2:Y:S04]  /*2e10*/  SYNCS.PHASECHK.TRANS64.TRYWAIT P0, [UR4+0xb0], R5 ;  /* 0x0000b005ff0075a7 */ /* 0x000ea80008001104 */
[----:B------:R-:W-:Y:S01]  /*2e20*/  PRMT R6, R0, 0x654, R6 ;  /* 0x0000065400067816 */ /* 0x000fe20000000006 */
[----:B-12---:R-:W-:Y:S06]  /*2e30*/  @!P0 BRA `(.L_x_54) ;  /* 0x0000004800648947 */ /* 0x006fec0003800000 */
.L_x_127:
[----:B------:R-:W-:Y:S01]  /*2e40*/  ULEA UR8, UR5, UR6, 0x4 ;  /* 0x0000000605087291 */ /* 0x000fe2000f8e20ff */
[----:B------:R-:W-:Y:S01]  /*2e50*/  SEL R3, R6, R3, !P2 ;  /* 0x0000000306037207 */ /* 0x000fe20005000000 */
[----:B------:R-:W-:Y:S01]  /*2e60*/  UIADD3 UR9, UPT, UPT, UR4, 0xa0, URZ ;  /* 0x000000a004097890 */ /* 0x000fe2000fffe0ff */
[----:B-1----:R-:W-:Y:S01]  /*2e70*/  LEA R2, R11, UR6, 0x3 ;  /* 0x000000060b027c11 */ /* 0x002fe2000f8e18ff */
[----:B------:R-:W-:Y:S01]  /*2e80*/  UIADD3 UR8, UPT, UPT, UR8, 0x130, URZ ;  /* 0x0000013008087890 */ /* 0x000fe2000fffe0ff */
[----:B------:R1:W-:Y:S01]  /*2e90*/  @!P2 SYNCS.ARRIVE.TRANS64.RED RZ, [R3+URZ], R4 ;  /* 0x0000000403ffa9a7 */ /* 0x0003e200080004ff */
[----:B------:R-:W-:Y:S01]  /*2ea0*/  UIADD3 UR4, UPT, UPT, UR5, 0x1, URZ ;  /* 0x0000000105047890 */ /* 0x000fe2000fffe0ff */
[----:B------:R-:W-:-:S03]  /*2eb0*/  VIADD R8, R8, 0x1 ;  /* 0x0000000108087836 */ /* 0x000fc60000000000 */
[----:B------:R-:W-:Y:S02]  /*2ec0*/  UISETP.NE.AND UP0, UPT, UR4, 0x2, UPT ;  /* 0x000000020400788c */ /* 0x000fe4000bf05270 */
[----:B------:R-:W-:Y:S01]  /*2ed0*/  ISETP.NE.AND P0, PT, R8, 0x2, PT ;  /* 0x000000020800780c */ /* 0x000fe20003f05270 */
[----:B------:R-:W-:Y:S06]  /*2ee0*/  UGETNEXTWORKID.BROADCAST [UR8], [UR9] ;  /* 0x00000000080073ca */ /* 0x000fec0008000100 */
[----:B------:R-:W-:Y:S02]  /*2ef0*/  USEL UR7, URZ, 0x1, UP0 ;  /* 0x00000001ff077887 */ /* 0x000fe40008000000 */
[----:B------:R-:W-:-:S04]  /*2f00*/  USEL UR5, UR4, URZ, UP0 ;  /* 0x000000ff04057287 */ /* 0x000fc80008000000 */
[----:B------:R-:W-:Y:S02]  /*2f10*/  LOP3.LUT R12, R12, UR7, RZ, 0x3c, !PT ;  /* 0x000000070c0c7c12 */ /* 0x000fe4000f8e3cff */
[----:B-1----:R-:W-:-:S04]  /*2f20*/  SHF.L.U32 R4, R10, 0x1f, RZ ;  /* 0x0000001f0a047819 */ /* 0x002fc800000006ff */
[----:B------:R-:W1:Y:S02]  /*2f30*/  SYNCS.PHASECHK.TRANS64.TRYWAIT P1, [R2+URZ+0xa0], R4 ;  /* 0x0000a004020075a7 */ /* 0x000e6400080211ff */
[----:B-1----:R-:W-:Y:S05]  /*2f40*/  @!P1 BRA `(.L_x_55) ;  /* 0x0000004800389947 */ /* 0x002fea0003800000 */
.L_x_128:
[C---:B-1----:R-:W-:Y:S01]  /*2f50*/  LEA R4, R11.reuse, UR6, 0x4 ;  /* 0x000000060b047c11 */ /* 0x042fe2000f8e20ff */
[----:B------:R-:W-:Y:S01]  /*2f60*/  VIADD R2, R2, 0xb0 ;  /* 0x000000b002027836 */ /* 0x000fe20000000000 */
[----:B------:R-:W-:Y:S01]  /*2f70*/  SEL R8, R8, RZ, P0 ;  /* 0x000000ff08087207 */ /* 0x000fe20000000000 */
[----:B------:R-:W-:-:S03]  /*2f80*/  VIADD R11, R11, 0x1 ;  /* 0x000000010b0b7836 */ /* 0x000fc60000000000 */
[----:B------:R-:W1:Y:S01]  /*2f90*/  LDS.128 R4, [R4+0x130] ;  /* 0x0001300004047984 */ /* 0x000e620000000c00 */
[----:B------:R-:W-:Y:S02]  /*2fa0*/  PRMT R2, RZ, 0x654, R2 ;  /* 0x00000654ff027816 */ /* 0x000fe40000000002 */
[C---:B------:R-:W-:Y:S01]  /*2fb0*/  ISETP.NE.AND P1, PT, R11.reuse, 0x2, PT ;  /* 0x000000020b00780c */ /* 0x040fe20003f25270 */
[----:B------:R-:W-:Y:S01]  /*2fc0*/  @!PT LDS RZ, [RZ] ;  /* 0x00000000fffff984 */ /* 0x000fe20000000800 */
[----:B------:R-:W-:Y:S01]  /*2fd0*/  @!PT LDS RZ, [RZ] ;  /* 0x00000000fffff984 */ /* 0x000fe20000000800 */
[----:B------:R-:W-:Y:S01]  /*2fe0*/  @!PT LDS RZ, [RZ] ;  /* 0x00000000fffff984 */ /* 0x000fe20000000800 */
[----:B------:R-:W-:Y:S01]  /*2ff0*/  @!PT LDS RZ, [RZ] ;  /* 0x00000000fffff984 */ /* 0x000fe20000000800 */
[----:B------:R2:W-:Y:S06]  /*3000*/  MEMBAR.ALL.CTA ;  /* 0x0000000000007992 */ /* 0x0005ec0000008000 */
[----:B--2---:R-:W2:Y:S01]  /*3010*/  FENCE.VIEW.ASYNC.S ;  /* 0x00000000000073c6 */ /* 0x004ea20000000000 */
[----:B------:R-:W-:Y:S01]  /*3020*/  SEL R11, R11, RZ, P1 ;  /* 0x000000ff0b0b7207 */ /* 0x000fe20000800000 */
[----:B--2---:R2:W-:Y:S01]  /*3030*/  SYNCS.ARRIVE.TRANS64.RED.A1T0 RZ, [R2+URZ], RZ ;  /* 0x000000ff02ff79a7 */ /* 0x0045e200081004ff */
[----:B-1----:R-:W-:-:S02]  /*3040*/  LOP3.LUT P3, RZ, R6, 0x1, RZ, 0xc0, !PT ;  /* 0x0000000106ff7812 */ /* 0x002fc4000786c0ff */
[----:B------:R-:W-:-:S04]  /*3050*/  SEL R4, RZ, 0x1, P1 ;  /* 0x00000001ff047807 */ /* 0x000fc80000800000 */
[----:B------:R-:W-:Y:S02]  /*3060*/  LOP3.LUT R10, R10, R4, RZ, 0x3c, !PT ;  /* 0x000000040a0a7212 */ /* 0x000fe400078e3cff */
[----:B--2---:R-:W-:-:S04]  /*3070*/  SEL R2, RZ, 0x1, P0 ;  /* 0x00000001ff027807 */ /* 0x004fc80000000000 */
[----:B------:R-:W-:Y:S01]  /*3080*/  LOP3.LUT R9, R9, R2, RZ, 0x3c, !PT ;  /* 0x0000000209097212 */ /* 0x000fe200078e3cff */
[----:B------:R-:W-:Y:S06]  /*3090*/  @P3 BRA `(.L_x_56) ;  /* 0xfffffffc002c3947 */ /* 0x000fec000383ffff */
[----:B------:R-:W-:Y:S01]  /*30a0*/  ULEA UR4, UR5, UR6, 0x3 ;  /* 0x0000000605047291 */ /* 0x000fe2000f8e18ff */
[----:B------:R-:W-:-:S08]  /*30b0*/  SHF.L.U32 R2, R12, 0x1f, RZ ;  /* 0x0000001f0c027819 */ /* 0x000fd000000006ff */
[----:B------:R-:W1:Y:S02]  /*30c0*/  SYNCS.PHASECHK.TRANS64 P0, [UR4+0xb0], R2 ;  /* 0x0000b002ff0075a7 */ /* 0x000e640008001004 */
[----:B-1----:R-:W-:Y:S05]  /*30d0*/  @P0 BRA `(.L_x_57) ;  /* 0x0000000000080947 */ /* 0x002fea0003800000 */
[----:B------:R-:W1:Y:S02]  /*30e0*/  SYNCS.PHASECHK.TRANS64.TRYWAIT P0, [UR4+0xb0], R2 ;  /* 0x0000b002ff0075a7 */ /* 0x000e640008001104 */
[----:B-1----:R-:W-:Y:S05]  /*30f0*/  @!P0 BRA `(.L_x_58) ;  /* 0x0000004400e08947 */ /* 0x002fea0003800000 */
.L_x_57:
[----:B------:R-:W-:-:S04]  /*3100*/  UIADD3 UR7, UPT, UPT, UR5, 0x1, URZ ;  /* 0x0000000105077890 */ /* 0x000fc8000fffe0ff */
[----:B------:R-:W-:-:S04]  /*3110*/  UISETP.NE.AND UP0, UPT, UR7, 0x2, UPT ;  /* 0x000000020700788c */ /* 0x000fc8000bf05270 */
[----:B------:R-:W-:Y:S02]  /*3120*/  USEL UR8, URZ, 0x1, UP0 ;  /* 0x00000001ff087887 */ /* 0x000fe40008000000 */
[----:B------:R-:W-:-:S04]  /*3130*/  USEL UR7, UR7, URZ, UP0 ;  /* 0x000000ff07077287 */ /* 0x000fc80008000000 */
[----:B------:R-:W-:Y:S01]  /*3140*/  ULEA UR7, UR7, UR6, 0x3 ;  /* 0x0000000607077291 */ /* 0x000fe2000f8e18ff */
[----:B-1----:R-:W-:-:S04]  /*3150*/  LOP3.LUT R2, R12, UR8, RZ, 0x3c, !PT ;  /* 0x000000080c027c12 */ /* 0x002fc8000f8e3cff */
[----:B------:R-:W-:-:S04]  /*3160*/  SHF.L.U32 R0, R2, 0x1f, RZ ;  /* 0x0000001f02007819 */ /* 0x000fc800000006ff */
[----:B------:R-:W1:Y:S02]  /*3170*/  SYNCS.PHASECHK.TRANS64 P0, [UR7+0xb0], R0 ;  /* 0x0000b000ff0075a7 */ /* 0x000e640008001007 */
[----:B-1----:R-:W-:Y:S05]  /*3180*/  @P0 EXIT ;  /* 0x000000000000094d */ /* 0x002fea0003800000 */
[----:B------:R-:W-:Y:S02]  /*3190*/  SHF.L.U32 R2, R2, 0x1f, RZ ;  /* 0x0000001f02027819 */ /* 0x000fe400000006ff */
[----:B------:R-:W-:-:S07]  /*31a0*/  MOV R0, UR7 ;  /* 0x0000000700007c02 */ /* 0x000fce0008000f00 */
.L_x_59:
[----:B-1----:R1:W2:Y:S02]  /*31b0*/  SYNCS.PHASECHK.TRANS64.TRYWAIT P0, [R0+URZ+0xb0], R2 ;  /* 0x0000b002000075a7 */ /* 0x0022a400080011ff */
[----:B--2---:R-:W-:Y:S05]  /*31c0*/  @!P0 NANOSLEEP.SYNCS 0x989680 ;  /* 0x009896800000895d */ /* 0x004fea0003900000 */
[----:B------:R-:W2:Y:S02]  /*31d0*/  @!P0 SYNCS.PHASECHK.TRANS64 P0, [R0+URZ+0xb0], R2 ;  /* 0x0000b002000085a7 */ /* 0x000ea400080010ff */
[----:B--2---:R-:W-:Y:S05]  /*31e0*/  @P0 EXIT ;  /* 0x000000000000094d */ /* 0x004fea0003800000 */
[----:B------:R-:W-:Y:S05]  /*31f0*/  BRA `(.L_x_59) ;  /* 0xfffffffc00ec7947 */ /* 0x000fea000383ffff */
.L_x_52:
[----:B------:R-:W-:Y:S05]  /*3200*/  BRA.U UP4, `(.L_x_60) ;  /* 0x0000000d04bc7547 */ /* 0x000fea000b800000 */
[----:B------:R-:W-:Y:S01]  /*3210*/  UMOV UR4, 0x40 ;  /* 0x0000004000047882 */ /* 0x000fe20000000000 */
[----:B------:R-:W-:Y:S01]  /*3220*/  NOP ;  /* 0x0000000000007918 */ /* 0x000fe20000000000 */
[----:B------:R-:W-:Y:S01]  /*3230*/  ULEA UR5, UR61, UR4, 0x18 ;  /* 0x000000043d057291 */ /* 0x000fe2000f8ec0ff */
[----:B------:R-:W-:Y:S02]  /*3240*/  UMOV UR6, 0x400 ;  /* 0x0000040000067882 */ /* 0x000fe40000000000 */
[----:B------:R-:W-:-:S06]  /*3250*/  ULEA UR6, UR61, UR6, 0x18 ;  /* 0x000000063d067291 */ /* 0x000fcc000f8ec0ff */
[----:B------:R-:W1:Y:S02]  /*3260*/  LDS.U8 R0, [UR5+0x1c] ;  /* 0x00001c05ff007984 */ /* 0x000e640008000000 */
[----:B-1----:R-:W-:-:S13]  /*3270*/  ISETP.NE.AND P0, PT, R0, RZ, PT ;  /* 0x000000ff0000720c */ /* 0x002fda0003f05270 */
[----:B------:R-:W-:Y:S05]  /*3280*/  @P0 BRA `(.L_x_61) ;  /* 0x0000000000580947 */ /* 0x000fea0003800000 */
[----:B------:R-:W-:-:S13]  /*3290*/  ELECT P0, URZ, PT ;  /* 0x0000000000ff782f */ /* 0x000fda0003800000 */
[----:B------:R-:W-:Y:S05]  /*32a0*/  @!P0 BRA `(.L_x_62) ;  /* 0x0000000000608947 */ /* 0x000fea0003800000 */
[----:B------:R-:W-:Y:S01]  /*32b0*/  UMOV UR4, 0x10 ;  /* 0x0000001000047882 */ /* 0x000fe20000000000 */
[----:B------:R-:W-:Y:S01]  /*32c0*/  HFMA2 R0, -RZ, RZ, 0, 5.9604644775390625e-08 ;  /* 0x00000001ff007431 */ /* 0x000fe200000001ff */
[----:B------:R-:W-:-:S03]  /*32d0*/  MOV R3, 0xffff ;  /* 0x0000ffff00037802 */ /* 0x000fc60000000f00 */
[----:B------:R-:W-:Y:S04]  /*32e0*/  DEPBAR.LE SB1, 0x36 ;  /* 0x00009d800000791a */ /* 0x000fe80000000000 */
[----:B------:R-:W1:Y:S02]  /*32f0*/  UTCATOMSWS.FIND_AND_SET.ALIGN UP0, UR4, UR4 ;  /* 0x00000004000475e3 */ /* 0x000e640008000800 */
[----:B-1----:R-:W-:Y:S01]  /*3300*/  MOV R4, UR4 ;  /* 0x0000000400047c02 */ /* 0x002fe20008000f00 */
[----:B------:R-:W-:Y:S06]  /*3310*/  BRA.U UP0, `(.L_x_63) ;  /* 0x0000000100187547 */ /* 0x000fec000b800000 */
.L_x_64:
[----:B------:R-:W-:Y:S05]  /*3320*/  NANOSLEEP 0x64 ;  /* 0x000000640000795d */ /* 0x000fea0003800000 */
[----:B------:R-:W-:-:S05]  /*3330*/  UMOV UR4, 0x10 ;  /* 0x0000001000047882 */ /* 0x000fca0000000000 */
[----:B------:R-:W-:Y:S04]  /*3340*/  DEPBAR.LE SB1, 0x36 ;  /* 0x00009d800000791a */ /* 0x000fe80000000000 */
[----:B------:R-:W1:Y:S02]  /*3350*/  UTCATOMSWS.FIND_AND_SET.ALIGN UP0, UR4, UR4 ;  /* 0x00000004000475e3 */ /* 0x000e640008000800 */
[----:B-1----:R-:W-:Y:S01]  /*3360*/  MOV R4, UR4 ;  /* 0x0000000400047c02 */ /* 0x002fe20008000f00 */
[----:B------:R-:W-:Y:S05]  /*3370*/  BRA.U !UP0, `(.L_x_64) ;  /* 0xfffffffd08e87547 */ /* 0x000fea000b83ffff */
.L_x_63:
[-C--:B------:R-:W-:Y:S02]  /*3380*/  SHF.L.U32 R3, R3, R4.reuse, RZ ;  /* 0x0000000403037219 */ /* 0x080fe400000006ff */
[----:B------:R-:W-:Y:S01]  /*3390*/  SHF.L.U32 R0, R0, R4, RZ ;  /* 0x0000000400007219 */ /* 0x000fe200000006ff */
[----:B------:R-:W-:Y:S02]  /*33a0*/  IMAD.SHL.U32 R4, R4, 0x20, RZ ;  /* 0x0000002004047824 */ /* 0x000fe400078e00ff */
[----:B------:R1:W-:Y:S04]  /*33b0*/  ATOMS.OR RZ, [UR5+0x14], R3 ;  /* 0x00001403ffff798c */ /* 0x0003e8000b000005 */
[----:B------:R1:W-:Y:S04]  /*33c0*/  ATOMS.OR RZ, [UR5+0x18], R0 ;  /* 0x00001800ffff798c */ /* 0x0003e8000b000005 */
[----:B------:R1:W-:Y:S01]  /*33d0*/  STS [UR6+0x150], R4 ;  /* 0x00015004ff007988 */ /* 0x0003e20008000806 */
[----:B------:R-:W-:Y:S05]  /*33e0*/  BRA `(.L_x_62) ;  /* 0x0000000000107947 */ /* 0x000fea0003800000 */
.L_x_61:
[----:B------:R-:W-:Y:S02]  /*33f0*/  MOV R0, 0xffffffff ;  /* 0xffffffff00007802 */ /* 0x000fe40000000f00 */
[----:B------:R-:W-:-:S03]  /*3400*/  MOV R4, 0x3430 ;  /* 0x0000343000047802 */ /* 0x000fc60000000f00 */
[----:B------:R1:W-:Y:S04]  /*3410*/  STS [UR6+0x150], R0 ;  /* 0x00015000ff007988 */ /* 0x0003e80008000806 */
[----:B-1---5:R-:W-:Y:S05]  /*3420*/  CALL.REL.NOINC `($__internal_1_$__cuda_sm10x_tcgen05_guardrail_trap_phase_invalid_during_alloc) ;  /* 0x0000004800607944 */ /* 0x022fea0003c00000 */
.L_x_62:
[----:B------:R-:W-:Y:S05]  /*3430*/  WARPSYNC.ALL ;  /* 0x0000000000007948 */ /* 0x000fea0003800000 */
[----:B------:R-:W2:Y:S01]  /*3440*/  S2UR UR4, SR_CgaCtaId ;  /* 0x00000000000479c3 */ /* 0x000ea20000008800 */
[----:B------:R-:W-:Y:S01]  /*3450*/  UMOV UR26, 0x400 ;  /* 0x00000400001a7882 */ /* 0x000fe20000000000 */
[----:B------:R-:W-:-:S06]  /*3460*/  NOP ;  /* 0x0000000000007918 */ /* 0x000fcc0000000000 */
[----:B------:R-:W-:Y:S06]  /*3470*/  BAR.ARV 0x6, 0xa0 ;  /* 0x0182800000007b1d */ /* 0x000fec0000002000 */
[----:B------:R-:W3:Y:S01]  /*3480*/  LDCU UR5, c[0x0][0x38c] ;  /* 0x00007180ff0577ac */ /* 0x000ee20008000800 */
[----:B------:R-:W-:Y:S01]  /*3490*/  LOP3.LUT R2, R2, 0xffff, RZ, 0xc0, !PT ;  /* 0x0000ffff02027812 */ /* 0x000fe200078ec0ff */
[----:B------:R-:W-:Y:S01]  /*34a0*/  IMAD.MOV.U32 R11, RZ, RZ, 0x1 ;  /* 0x00000001ff0b7424 */ /* 0x000fe200078e00ff */
[----:B------:R-:W-:Y:S01]  /*34b0*/  CS2R R8, SRZ ;  /* 0x0000000000087805 */ /* 0x000fe2000001ff00 */
[----:B------:R-:W4:Y:S01]  /*34c0*/  LDCU UR7, c[0x0][0x38c] ;  /* 0x00007180ff0777ac */ /* 0x000f220008000800 */
[----:B------:R-:W-:Y:S01]  /*34d0*/  R2UR UR27, R2 ;  /* 0x00000000021b72ca */ /* 0x000fe200000e0000 */
[----:B------:R-:W-:Y:S01]  /*34e0*/  IMAD.MOV.U32 R10, RZ, RZ, RZ ;  /* 0x000000ffff0a7224 */ /* 0x000fe200078e00ff */
[----:B------:R-:W-:Y:S01]  /*34f0*/  UMOV UR31, URZ ;  /* 0x000000ff001f7c82 */ /* 0x000fe20008000000 */
[----:B------:R-:W-:Y:S01]  /*3500*/  UMOV UR22, URZ ;  /* 0x000000ff00167c82 */ /* 0x000fe20008000000 */
[----:B--2---:R-:W-:Y:S01]  /*3510*/  ULEA UR26, UR4, UR26, 0x18 ;  /* 0x0000001a041a7291 */ /* 0x004fe2000f8ec0ff */
[----:B------:R-:W-:Y:S01]  /*3520*/  UMOV UR38, 0x0 ;  /* 0x0000000000267882 */ /* 0x000fe20000000000 */
[----:B------:R-:W-:-:S02]  /*3530*/  UMOV UR39, 0x8100490 ;  /* 0x0810049000277882 */ /* 0x000fc40000000000 */
[----:B------:R-:W-:Y:S02]  /*3540*/  UIADD3 UR4, UPT, UPT, UR26, 0x4400, URZ ;  /* 0x000044001a047890 */ /* 0x000fe4000fffe0ff */
[----:B------:R-:W-:Y:S02]  /*3550*/  UIADD3 UR6, UPT, UPT, UR26, 0x24400, URZ ;  /* 0x000244001a067890 */ /* 0x000fe4000fffe0ff */
[----:B---3--:R-:W-:Y:S01]  /*3560*/  UIADD3 UR5, UPT, UPT, UR5, 0x7f, URZ ;  /* 0x0000007f05057890 */ /* 0x008fe2000fffe0ff */
[----:B-1----:R-:W1:Y:S01]  /*3570*/  LDS R0, [UR26+0x150] ;  /* 0x0001501aff007984 */ /* 0x002e620008000800 */
[----:B------:R-:W-:Y:S01]  /*3580*/  UMOV UR36, 0x0 ;  /* 0x0000000000247882 */ /* 0x000fe20000000000 */
[----:B------:R-:W-:Y:S01]  /*3590*/  UMOV UR37, 0x8100490 ;  /* 0x0810049000257882 */ /* 0x000fe20000000000 */
[----:B------:R-:W-:Y:S02]  /*35a0*/  USHF.R.S32.HI UR40, URZ, 0x1f, UR5 ;  /* 0x0000001fff287899 */ /* 0x000fe40008011405 */
[----:B----4-:R-:W-:-:S02]  /*35b0*/  UISETP.GE.AND UP4, UPT, UR7, 0x1, UPT ;  /* 0x000000010700788c */ /* 0x010fc4000bf86270 */
[----:B------:R-:W-:Y:S02]  /*35c0*/  ULEA.HI UR40, UR40, UR5, URZ, 0x7 ;  /* 0x0000000528287291 */ /* 0x000fe4000f8f38ff */
[----:B------:R-:W-:Y:S02]  /*35d0*/  USHF.R.U32.HI UR5, URZ, 0x4, UR4 ;  /* 0x00000004ff057899 */ /* 0x000fe40008011604 */
[----:B------:R-:W-:Y:S02]  /*35e0*/  USHF.R.S32.HI UR40, URZ, 0x7, UR40 ;  /* 0x00000007ff287899 */ /* 0x000fe40008011428 */
[----:B------:R-:W-:Y:S02]  /*35f0*/  USHF.R.U32.HI UR4, URZ, 0x4, UR6 ;  /* 0x00000004ff047899 */ /* 0x000fe40008011606 */
[----:B------:R-:W-:Y:S02]  /*3600*/  UISETP.LT.AND UP0, UPT, UR40, 0x1, UPT ;  /* 0x000000012800788c */ /* 0x000fe4000bf01270 */
[----:B------:R-:W-:-:S02]  /*3610*/  ULOP3.LUT UR5, UR5, 0x3fff, URZ, 0xc0, !UPT ;  /* 0x00003fff05057892 */ /* 0x000fc4000f8ec0ff */
[----:B------:R-:W-:Y:S02]  /*3620*/  ULOP3.LUT UR4, UR4, 0x3fff, URZ, 0xc0, !UPT ;  /* 0x00003fff04047892 */ /* 0x000fe4000f8ec0ff */
[----:B------:R-:W-:Y:S02]  /*3630*/  USEL UR41, UR40, 0x1, !UP0 ;  /* 0x0000000128297887 */ /* 0x000fe4000c000000 */
[----:B------:R-:W-:Y:S02]  /*3640*/  ULOP3.LUT UR28, UR5, 0x10000, URZ, 0xfc, !UPT ;  /* 0x00010000051c7892 */ /* 0x000fe4000f8efcff */
[----:B------:R-:W-:Y:S02]  /*3650*/  ULOP3.LUT UR29, UR4, 0x10000, URZ, 0xfc, !UPT ;  /* 0x00010000041d7892 */ /* 0x000fe4000f8efcff */
[----:B------:R-:W-:Y:S01]  /*3660*/  UIADD3 UR41, UPT, UPT, -UR41, URZ, URZ ;  /* 0x000000ff29297290 */ /* 0x000fe2000fffe1ff */
[----:B------:R-:W-:Y:S01]  /*3670*/  UMOV UR34, 0x0 ;  /* 0x0000000000227882 */ /* 0x000fe20000000000 */
[----:B------:R-:W-:Y:S01]  /*3680*/  UMOV UR35, 0x8100490 ;  /* 0x0810049000237882 */ /* 0x000fe20000000000 */
[----:B------:R-:W-:Y:S01]  /*3690*/  UMOV UR32, 0x0 ;  /* 0x0000000000207882 */ /* 0x000fe20000000000 */
[----:B------:R-:W-:Y:S01]  /*36a0*/  UMOV UR33, 0x8100490 ;  /* 0x0810049000217882 */ /* 0x000fe20000000000 */
[----:B-1----:R-:W-:-:S15]  /*36b0*/  R2UR UR42, R0 ;  /* 0x00000000002a72ca */ /* 0x002fde00000e0000 */
.L_x_71:
[----:B------:R-:W-:Y:S02]  /*36c0*/  LEA R0, R10, UR26, 0x3 ;  /* 0x0000001a0a007c11 */ /* 0x000fe4000f8e18ff */
[----:B------:R-:W-:Y:S02]  /*36d0*/  SHF.L.U32 R2, R9, 0x1f, RZ ;  /* 0x0000001f09027819 */ /* 0x000fe400000006ff */
[----:B------:R-:W-:Y:S01]  /*36e0*/  PLOP3.LUT P0, PT, PT, PT, UP4, 0x80, 0x8 ;  /* 0x000000000008781c */ /* 0x000fe20003f0f048 */
[----:B------:R-:W-:Y:S01]  /*36f0*/  VIADD R3, R0, 0xb0 ;  /* 0x000000b000037836 */ /* 0x000fe20000000000 */
[----:B-1----:R-:W1:Y:S02]  /*3700*/  SYNCS.PHASECHK.TRANS64.TRYWAIT P1, [R0+URZ+0xa0], R2 ;  /* 0x0000a002000075a7 */ /* 0x002e6400080211ff */
[----:B-1-3--:R-:W-:Y:S09]  /*3710*/  @!P1 BRA `(.L_x_65) ;  /* 0x0000004000709947 */ /* 0x00aff20003800000 */
.L_x_130:
[----:B------:R-:W-:Y:S01]  /*3720*/  LEA R4, R10, UR26, 0x4 ;  /* 0x0000001a0a047c11 */ /* 0x000fe2000f8e20ff */
[----:B------:R-:W-:Y:S01]  /*3730*/  @UP4 ULEA UR4, UR22, UR26, 0x3 ;  /* 0x0000001a16044291 */ /* 0x000fe2000f8e18ff */
[----:B------:R-:W-:Y:S01]  /*3740*/  PLOP3.LUT P2, PT, PT, PT, PT, 0x80, 0x8 ;  /* 0x000000000008781c */ /* 0x000fe20003f4f070 */
[----:B------:R-:W-:Y:S01]  /*3750*/  ULEA UR30, UR31, UR26, 0x3 ;  /* 0x0000001a1f1e7291 */ /* 0x000fe2000f8e18ff */
[----:B------:R-:W-:Y:S01]  /*3760*/  PRMT R3, RZ, 0x654, R3 ;  /* 0x00000654ff037816 */ /* 0x000fe20000000003 */
[----:B------:R-:W-:Y:S01]  /*3770*/  ULEA UR11, UR31, UR42, 0x6 ;  /* 0x0000002a1f0b7291 */ /* 0x000fe2000f8e30ff */
[----:B------:R-:W2:Y:S01]  /*3780*/  LDS.128 R4, [R4+0x130] ;  /* 0x0001300004047984 */ /* 0x000ea20000000c00 */
[----:B-1----:R-:W-:Y:S02]  /*3790*/  @P0 SHF.L.U32 R2, R8, 0x1f, RZ ;  /* 0x0000001f08020819 */ /* 0x002fe400000006ff */
[----:B------:R-:W-:Y:S01]  /*37a0*/  SHF.L.U32 R0, R11, 0x1f, RZ ;  /* 0x0000001f0b007819 */ /* 0x000fe200000006ff */
[----:B------:R-:W-:Y:S01]  /*37b0*/  @!PT LDS RZ, [RZ] ;  /* 0x00000000fffff984 */ /* 0x000fe20000000800 */
[----:B------:R-:W-:Y:S01]  /*37c0*/  @!PT LDS RZ, [RZ] ;  /* 0x00000000fffff984 */ /* 0x000fe20000000800 */
[----:B------:R-:W-:Y:S01]  /*37d0*/  @!PT LDS RZ, [RZ] ;  /* 0x00000000fffff984 */ /* 0x000fe20000000800 */
[----:B------:R-:W-:Y:S01]  /*37e0*/  @!PT LDS RZ, [RZ] ;  /* 0x00000000fffff984 */ /* 0x000fe20000000800 */
[----:B------:R1:W-:Y:S06]  /*37f0*/  MEMBAR.ALL.CTA ;  /* 0x0000000000007992 */ /* 0x0003ec0000008000 */
[----:B-1----:R-:W1:Y:S02]  /*3800*/  FENCE.VIEW.ASYNC.S ;  /* 0x00000000000073c6 */ /* 0x002e640000000000 */
[----:B-1----:R1:W-:Y:S01]  /*3810*/  SYNCS.ARRIVE.TRANS64.RED.A1T0 RZ, [R3+URZ], RZ ;  /* 0x000000ff03ff79a7 */ /* 0x0023e200081004ff */
[----:B------:R1:W3:Y:S01]  /*3820*/  @P0 SYNCS.PHASECHK.TRANS64.TRYWAIT P2, [UR4], R2 ;  /* 0x00000002ff0005a7 */ /* 0x0002e20008041104 */
[----:B--2---:R-:W-:Y:S01]  /*3830*/  LOP3.LUT P1, RZ, R6, 0x1, RZ, 0xc0, !PT ;  /* 0x0000000106ff7812 */ /* 0x004fe2000782c0ff */
[----:B------:R-:W2:Y:S02]  /*3840*/  SYNCS.PHASECHK.TRANS64.TRYWAIT P0, [UR30+0xe0], R0 ;  /* 0x0000e000ff0075a7 */ /* 0x000ea4000800111e */
[----:B-123--:R-:W-:Y:S10]  /*3850*/  @!P0 BRA `(.L_x_66) ;  /* 0x0000004000348947 */ /* 0x00eff40003800000 */
.L_x_132:
[----:B------:R-:W-:Y:S01]  /*3860*/  IADD3 R10, PT, PT, R10, 0x1, RZ ;  /* 0x000000010a0a7810 */ /* 0x000fe20007ffe0ff */
[----:B------:R-:W-:Y:S06]  /*3870*/  BRA.U !UP4, `(.L_x_67) ;  /* 0x000000010cc07547 */ /* 0x000fec000b800000 */
[----:B------:R-:W-:Y:S01]  /*3880*/  UPLOP3.LUT UP2, UPT, UPT, UPT, UPT, 0x40, 0x4 ;  /* 0x000000000004789c */ /* 0x000fe20003f4e870 */
[----:B------:R-:W-:Y:S01]  /*3890*/  UMOV UR24, UR41 ;  /* 0x0000002900187c82 */ /* 0x000fe20008000000 */
[----:B------:R-:W-:Y:S01]  /*38a0*/  UMOV UR23, UR40 ;  /* 0x0000002800177c82 */ /* 0x000fe20008000000 */
[----:B------:R-:W-:-:S08]  /*38b0*/  UMOV UR10, UR22 ;  /* 0x00000016000a7c82 */ /* 0x000fd00008000000 */
.L_x_70:
[----:B------:R-:W-:Y:S02]  /*38c0*/  UIADD3 UR24, UPT, UPT, UR24, 0x1, URZ ;  /* 0x0000000118187890 */ /* 0x000fe4000fffe0ff */
[----:B--2---:R-:W-:Y:S02]  /*38d0*/  ULEA UR5, UR10, UR26, 0x3 ;  /* 0x0000001a0a057291 */ /* 0x004fe4000f8e18ff */
[----:B------:R-:W-:Y:S01]  /*38e0*/  UISETP.NE.AND UP3, UPT, UR24, URZ, UPT ;  /* 0x000000ff1800728c */ /* 0x000fe2000bf65270 */
[----:B---3--:R-:W-:Y:S10]  /*38f0*/  @P2 BRA `(.L_x_68) ;  /* 0x00000000000c2947 */ /* 0x008ff40003800000 */
[----:B-1----:R-:W-:Y:S04]  /*3900*/  SHF.L.U32 R2, R8, 0x1f, RZ ;  /* 0x0000001f08027819 */ /* 0x002fe800000006ff */
[----:B------:R-:W1:Y:S02]  /*3910*/  SYNCS.PHASECHK.TRANS64.TRYWAIT P0, [UR5], R2 ;  /* 0x00000002ff0075a7 */ /* 0x000e640008001105 */
[----:B-1----:R-:W-:Y:S05]  /*3920*/  @!P0 BRA `(.L_x_69) ;  /* 0x0000004000188947 */ /* 0x002fea0003800000 */
.L_x_68:
[----:B------:R-:W-:Y:S01]  /*3930*/  UISETP.NE.AND UP0, UPT, UR23, 0x1, UPT ;  /* 0x000000011700788c */ /* 0x000fe2000bf05270 */
[----:B------:R-:W-:Y:S01]  /*3940*/  PLOP3.LUT P2, PT, PT, PT, PT, 0x80, 0x8 ;  /* 0x000000000008781c */ /* 0x000fe20003f4f070 */
[----:B------:R-:W-:Y:S02]  /*3950*/  UIADD3 UR4, UPT, UPT, UR10, 0x1, URZ ;  /* 0x000000010a047890 */ /* 0x000fe4000fffe0ff */
[----:B------:R-:W-:Y:S02]  /*3960*/  UIADD3 UR25, UPT, UPT, UR5, 0x40, URZ ;  /* 0x0000004005197890 */ /* 0x000fe4000fffe0ff */
[----:B------:R-:W-:Y:S01]  /*3970*/  UISETP.NE.AND UP1, UPT, UR4, 0x8, UPT ;  /* 0x000000080400788c */ /* 0x000fe2000bf25270 */
[----:B------:R-:W-:Y:S01]  /*3980*/  PLOP3.LUT P0, PT, PT, PT, UP0, 0x80, 0x8 ;  /* 0x000000000008781c */ /* 0x000fe20003f0f008 */
[----:B------:R-:W-:Y:S02]  /*3990*/  UIADD3 UR23, UPT, UPT, UR23, -0x1, URZ ;  /* 0xffffffff17177890 */ /* 0x000fe4000fffe0ff */
[----:B------:R-:W-:Y:S02]  /*39a0*/  USEL UR6, URZ, 0x1, UP1 ;  /* 0x00000001ff067887 */ /* 0x000fe40008800000 */
[----:B------:R-:W-:Y:S01]  /*39b0*/  USEL UR22, UR4, URZ, UP1 ;  /* 0x000000ff04167287 */ /* 0x000fe20008800000 */
[----:B------:R-:W-:Y:S01]  /*39c0*/  UMOV UR7, 0x40004040 ;  /* 0x4000404000077882 */ /* 0x000fe20000000000 */
[----:B------:R-:W-:Y:S02]  /*39d0*/  UMOV UR5, 0x40004040 ;  /* 0x4000404000057882 */ /* 0x000fe40000000000 */
[----:B------:R-:W-:Y:S01]  /*39e0*/  @UP0 ULEA UR4, UR22, UR26, 0x3 ;  /* 0x0000001a16040291 */ /* 0x000fe2000f8e18ff */
[----:B------:R-:W-:Y:S01]  /*39f0*/  LOP3.LUT R8, R8, UR6, RZ, 0x3c, !PT ;  /* 0x0000000608087c12 */ /* 0x000fe2000f8e3cff */
[----:B------:R-:W-:Y:S01]  /*3a00*/  ULEA UR6, UR10, UR29, 0x9 ;  /* 0x0000001d0a067291 */ /* 0x000fe2000f8e48ff */
[----:B------:R-:W-:Y:S02]  /*3a10*/  UMOV UR21, 0x40004040 ;  /* 0x4000404000157882 */ /* 0x000fe40000000000 */
[----:B-1----:R-:W-:Y:S01]  /*3a20*/  @P0 SHF.L.U32 R0, R8, 0x1f, RZ ;  /* 0x0000001f08000819 */ /* 0x002fe200000006ff */
[----:B------:R-:W-:Y:S02]  /*3a30*/  UIADD3 UR20, UPT, UPT, UR6, 0x2, URZ ;  /* 0x0000000206147890 */ /* 0x000fe4000fffe0ff */
[----:B------:R-:W-:Y:S01]  /*3a40*/  UIADD3 UR16, UPT, UPT, UR6, 0x4, URZ ;  /* 0x0000000406107890 */ /* 0x000fe2000fffe0ff */
[----:B------:R2:W3:Y:S01]  /*3a50*/  @P0 SYNCS.PHASECHK.TRANS64.TRYWAIT P2, [UR4], R0 ;  /* 0x00000000ff0005a7 */ /* 0x0004e20008041104 */
[----:B------:R-:W-:Y:S02]  /*3a60*/  ULEA UR4, UR10, UR28, 0xa ;  /* 0x0000001c0a047291 */ /* 0x000fe4000f8e50ff */
[----:B------:R-:W-:Y:S02]  /*3a70*/  UIADD3 UR12, UPT, UPT, UR6, 0x6, URZ ;  /* 0x00000006060c7890 */ /* 0x000fe4000fffe0ff */
[----:B------:R-:W-:Y:S02]  /*3a80*/  UIADD3 UR18, UPT, UPT, UR4, 0x2, URZ ;  /* 0x0000000204127890 */ /* 0x000fe4000fffe0ff */
[----:B------:R-:W-:Y:S02]  /*3a90*/  UIADD3 UR14, UPT, UPT, UR4, 0x4, URZ ;  /* 0x00000004040e7890 */ /* 0x000fe4000fffe0ff */
[----:B------:R-:W-:Y:S01]  /*3aa0*/  UIADD3 UR8, UPT, UPT, UR4, 0x6, URZ ;  /* 0x0000000604087890 */ /* 0x000fe2000fffe0ff */
[----:B------:R2:W-:Y:S01]  /*3ab0*/  UTCQMMA gdesc[UR4], gdesc[UR6], tmem[UR11], tmem[UR38], idesc[UR39], UP2 ;  /* 0x00ff2606040075ea */ /* 0x0005e2000900030b */
[----:B------:R-:W-:Y:S01]  /*3ac0*/  UPLOP3.LUT UP2, UPT, UPT, UPT, UPT, 0x80, 0x8 ;  /* 0x000000000008789c */ /* 0x000fe20003f4f070 */
[----:B------:R-:W-:Y:S01]  /*3ad0*/  UMOV UR19, 0x40004040 ;  /* 0x4000404000137882 */ /* 0x000fe20000000000 */
[----:B------:R-:W-:Y:S01]  /*3ae0*/  UMOV UR17, 0x40004040 ;  /* 0x4000404000117882 */ /* 0x000fe20000000000 */
[----:B------:R2:W-:Y:S01]  /*3af0*/  UTCQMMA gdesc[UR18], gdesc[UR20], tmem[UR11], tmem[UR36], idesc[UR37], UPT ;  /* 0x00ff2414120075ea */ /* 0x0005e2000b80030b */
[----:B------:R-:W-:Y:S01]  /*3b00*/  UMOV UR15, 0x40004040 ;  /* 0x40004040000f7882 */ /* 0x000fe20000000000 */
[----:B------:R-:W-:Y:S01]  /*3b10*/  UMOV UR13, 0x40004040 ;  /* 0x40004040000d7882 */ /* 0x000fe20000000000 */
[----:B------:R-:W-:Y:S01]  /*3b20*/  UMOV UR9, 0x40004040 ;  /* 0x4000404000097882 */ /* 0x000fe20000000000 */
[----:B------:R2:W-:Y:S01]  /*3b30*/  UTCQMMA gdesc[UR14], gdesc[UR16], tmem[UR11], tmem[UR34], idesc[UR35], UPT ;  /* 0x00ff22100e0075ea */ /* 0x0005e2000b80030b */
[----:B------:R2:W-:Y:S01]  /*3b40*/  UTCQMMA gdesc[UR8], gdesc[UR12], tmem[UR11], tmem[UR32], idesc[UR33], UPT ;  /* 0x00ff200c080075ea */ /* 0x0005e2000b80030b */
[----:B------:R2:W-:Y:S01]  /*3b50*/  UTCBAR.MULTICAST [UR25], URZ, UR27 ;  /* 0x000000ff190073e9 */ /* 0x0005e2000800081b */
[----:B------:R-:W-:Y:S01]  /*3b60*/  UMOV UR10, UR22 ;  /* 0x00000016000a7c82 */ /* 0x000fe20008000000 */
[----:B------:R-:W-:Y:S05]  /*3b70*/  BRA.U UP3, `(.L_x_70) ;  /* 0xfffffffd03507547 */ /* 0x000fea000b83ffff */
.L_x_67:
[----:B--2---:R-:W-:Y:S01]  /*3b80*/  UIADD3 UR4, UPT, UPT, UR31, 0x1, URZ ;  /* 0x000000011f047890 */ /* 0x004fe2000fffe0ff */
[C---:B------:R-:W-:Y:S01]  /*3b90*/  ISETP.NE.AND P0, PT, R10.reuse, 0x2, PT ;  /* 0x000000020a00780c */ /* 0x040fe20003f05270 */
[----:B------:R-:W-:Y:S02]  /*3ba0*/  UIADD3 UR5, UPT, UPT, UR30, 0xc0, URZ ;  /* 0x000000c01e057890 */ /* 0x000fe4000fffe0ff */
[----:B------:R-:W-:Y:S01]  /*3bb0*/  UISETP.NE.AND UP0, UPT, UR4, 0x4, UPT ;  /* 0x000000040400788c */ /* 0x000fe2000bf05270 */
[----:B-1----:R-:W-:Y:S02]  /*3bc0*/  SEL R0, RZ, 0x1, P0 ;  /* 0x00000001ff007807 */ /* 0x002fe40000000000 */
[----:B------:R-:W-:Y:S01]  /*3bd0*/  SEL R10, R10, RZ, P0 ;  /* 0x000000ff0a0a7207 */ /* 0x000fe20000000000 */
[----:B------:R-:W-:Y:S01]  /*3be0*/  USEL UR6, URZ, 0x1, UP0 ;  /* 0x00000001ff067887 */ /* 0x000fe20008000000 */
[----:B------:R-:W-:Y:S01]  /*3bf0*/  LOP3.LUT R9, R9, R0, RZ, 0x3c, !PT ;  /* 0x0000000009097212 */ /* 0x000fe200078e3cff */
[----:B------:R-:W-:Y:S01]  /*3c00*/  USEL UR31, UR4, URZ, UP0 ;  /* 0x000000ff041f7287 */ /* 0x000fe20008000000 */
[----:B------:R1:W-:Y:S03]  /*3c10*/  UTCBAR [UR5], URZ ;  /* 0x000000ff050073e9 */ /* 0x0003e600080000ff */
[----:B------:R-:W-:Y:S01]  /*3c20*/  LOP3.LUT R11, R11, UR6, RZ, 0x3c, !PT ;  /* 0x000000060b0b7c12 */ /* 0x000fe2000f8e3cff */
[----:B------:R-:W-:Y:S07]  /*3c30*/  @P1 BRA `(.L_x_71) ;  /* 0xfffffff800a01947 */ /* 0x000fee000383ffff */
[----:B------:R-:W2:Y:S01]  /*3c40*/  S2UR UR8, SR_CgaCtaId ;  /* 0x00000000000879c3 */ /* 0x000ea20000008800 */
[----:B------:R-:W-:Y:S01]  /*3c50*/  ELECT P0, URZ, PT ;  /* 0x0000000000ff782f */ /* 0x000fe20003800000 */
[----:B------:R-:W-:Y:S01]  /*3c60*/  IMAD.MOV.U32 R0, RZ, RZ, 0x1 ;  /* 0x00000001ff007424 */ /* 0x000fe200078e00ff */
[----:B------:R-:W-:Y:S01]  /*3c70*/  UIADD3 UR26, UPT, UPT, UR26, 0xe0, URZ ;  /* 0x000000e01a1a7890 */ /* 0x000fe2000fffe0ff */
[----:B------:R-:W-:Y:S01]  /*3c80*/  SHF.L.U32 R2, R11, 0x1f, RZ ;  /* 0x0000001f0b027819 */ /* 0x000fe200000006ff */
[----:B------:R-:W-:-:S03]  /*3c90*/  UMOV UR4, 0x40 ;  /* 0x0000004000047882 */ /* 0x000fc60000000000 */
[----:B------:R-:W-:Y:S01]  /*3ca0*/  UVIRTCOUNT.DEALLOC.SMPOOL 0x80 ;  /* 0x000000800000784c */ /* 0x000fe20000000000 */
[----:B--2---:R-:W-:Y:S02]  /*3cb0*/  ULEA UR8, UR8, UR4, 0x18 ;  /* 0x0000000408087291 */ /* 0x004fe4000f8ec0ff */
[----:B------:R-:W-:-:S07]  /*3cc0*/  ULEA UR4, UR31, UR26, 0x3 ;  /* 0x0000001a1f047291 */ /* 0x000fce000f8e18ff */
[----:B------:R2:W-:Y:S02]  /*3cd0*/  @P0 STS.U8 [UR8+0x1c], R0 ;  /* 0x00001c00ff000988 */ /* 0x0005e40008000008 */
[----:B------:R-:W4:Y:S02]  /*3ce0*/  SYNCS.PHASECHK.TRANS64.TRYWAIT P0, [UR4], R2 ;  /* 0x00000002ff0075a7 */ /* 0x000f240008001104 */
[----:B--2-4-:R-:W-:Y:S05]  /*3cf0*/  @!P0 BRA `(.L_x_72) ;  /* 0x0000003c003c8947 */ /* 0x014fea0003800000 */
.L_x_135:
[----:B------:R-:W-:-:S04]  /*3d00*/  UIADD3 UR4, UPT, UPT, UR31, 0x1, URZ ;  /* 0x000000011f047890 */ /* 0x000fc8000fffe0ff */
[----:B------:R-:W-:-:S04]  /*3d10*/  UISETP.NE.AND UP0, UPT, UR4, 0x4, UPT ;  /* 0x000000040400788c */ /* 0x000fc8000bf05270 */
[----:B------:R-:W-:Y:S02]  /*3d20*/  USEL UR6, URZ, 0x1, UP0 ;  /* 0x00000001ff067887 */ /* 0x000fe40008000000 */
[----:B------:R-:W-:-:S04]  /*3d30*/  USEL UR4, UR4, URZ, UP0 ;  /* 0x000000ff04047287 */ /* 0x000fc80008000000 */
[----:B-1----:R-:W-:Y:S01]  /*3d40*/  ULEA UR5, UR4, UR26, 0x3 ;  /* 0x0000001a04057291 */ /* 0x002fe2000f8e18ff */
[----:B--2---:R-:W-:-:S04]  /*3d50*/  LOP3.LUT R2, R11, UR6, RZ, 0x3c, !PT ;  /* 0x000000060b027c12 */ /* 0x004fc8000f8e3cff */
[----:B------:R-:W-:-:S04]  /*3d60*/  SHF.L.U32 R3, R2, 0x1f, RZ ;  /* 0x0000001f02037819 */ /* 0x000fc800000006ff */
[----:B------:R-:W1:Y:S02]  /*3d70*/  SYNCS.PHASECHK.TRANS64.TRYWAIT P0, [UR5], R3 ;  /* 0x00000003ff0075a7 */ /* 0x000e640008001105 */
[----:B-1----:R-:W-:Y:S05]  /*3d80*/  @!P0 BRA `(.L_x_73) ;  /* 0x0000003c00308947 */ /* 0x002fea0003800000 */
.L_x_137:
        /* <DEDUP_REMOVED lines=9> */
.L_x_139:
[----:B------:R-:W-:-:S04]  /*3e20*/  UIADD3 UR4, UPT, UPT, UR4, 0x1, URZ ;  /* 0x0000000104047890 */ /* 0x000fc8000fffe0ff */
[----:B------:R-:W-:-:S04]  /*3e30*/  UISETP.NE.AND UP0, UPT, UR4, 0x4, UPT ;  /* 0x000000040400788c */ /* 0x000fc8000bf05270 */
[----:B------:R-:W-:Y:S02]  /*3e40*/  USEL UR5, URZ, 0x1, UP0 ;  /* 0x00000001ff057887 */ /* 0x000fe40008000000 */
[----:B------:R-:W-:-:S04]  /*3e50*/  USEL UR4, UR4, URZ, UP0 ;  /* 0x000000ff04047287 */ /* 0x000fc80008000000 */
[----:B------:R-:W-:Y:S01]  /*3e60*/  ULEA UR4, UR4, UR26, 0x3 ;  /* 0x0000001a04047291 */ /* 0x000fe2000f8e18ff */
[----:B------:R-:W-:-:S04]  /*3e70*/  LOP3.LUT R2, R2, UR5, RZ, 0x3c, !PT ;  /* 0x0000000502027c12 */ /* 0x000fc8000f8e3cff */
[----:B------:R-:W-:-:S04]  /*3e80*/  SHF.L.U32 R2, R2, 0x1f, RZ ;  /* 0x0000001f02027819 */ /* 0x000fc800000006ff */
[----:B------:R-:W2:Y:S02]  /*3e90*/  SYNCS.PHASECHK.TRANS64.TRYWAIT P0, [UR4], R2 ;  /* 0x00000002ff0075a7 */ /* 0x000ea40008001104 */
[----:B--2---:R-:W-:Y:S05]  /*3ea0*/  @!P0 BRA `(.L_x_75) ;  /* 0x0000003c00188947 */ /* 0x004fea0003800000 */
.L_x_141:
[----:B------:R-:W-:Y:S01]  /*3eb0*/  NOP ;  /* 0x0000000000007918 */ /* 0x000fe20000000000 */
[----:B-1----:R-:W1:Y:S01]  /*3ec0*/  LDS R0, [UR8+0x14] ;  /* 0x00001408ff007984 */ /* 0x002e620008000800 */
[----:B------:R-:W-:Y:S01]  /*3ed0*/  ULOP3.LUT UR4, UR42, 0xffff, URZ, 0xc0, !UPT ;  /* 0x0000ffff2a047892 */ /* 0x000fe2000f8ec0ff */
[----:B------:R-:W-:Y:S01]  /*3ee0*/  UMOV UR5, 0xffff ;  /* 0x0000ffff00057882 */ /* 0x000fe20000000000 */
[----:B------:R-:W-:Y:S02]  /*3ef0*/  UMOV UR6, 0x1 ;  /* 0x0000000100067882 */ /* 0x000fe40000000000 */
[----:B------:R-:W-:-:S04]  /*3f00*/  USHF.R.U32.HI UR4, URZ, 0x5, UR4 ;  /* 0x00000005ff047899 */ /* 0x000fc80008011604 */
[----:B------:R-:W-:Y:S02]  /*3f10*/  USHF.L.U32 UR5, UR5, UR4, URZ ;  /* 0x0000000405057299 */ /* 0x000fe400080006ff */
[----:B------:R-:W-:-:S04]  /*3f20*/  USHF.L.U32 UR4, UR6, UR4, URZ ;  /* 0x0000000406047299 */ /* 0x000fc800080006ff */
[----:B-1----:R-:W-:-:S04]  /*3f30*/  LOP3.LUT R0, R0, UR5, RZ, 0xc0, !PT ;  /* 0x0000000500007c12 */ /* 0x002fc8000f8ec0ff */
[----:B------:R-:W-:-:S13]  /*3f40*/  ISETP.NE.AND P0, PT, R0, UR5, PT ;  /* 0x0000000500007c0c */ /* 0x000fda000bf05270 */
[----:B------:R-:W-:Y:S05]  /*3f50*/  @P0 BRA `(.L_x_76) ;  /* 0x0000000000580947 */ /* 0x000fea0003800000 */
[----:B------:R-:W1:Y:S02]  /*3f60*/  LDS R0, [UR8+0x18] ;  /* 0x00001808ff007984 */ /* 0x000e640008000800 */
[----:B-1----:R-:W-:-:S04]  /*3f70*/  LOP3.LUT R0, R0, UR4, RZ, 0xc0, !PT ;  /* 0x0000000400007c12 */ /* 0x002fc8000f8ec0ff */
[----:B------:R-:W-:-:S13]  /*3f80*/  ISETP.NE.AND P0, PT, R0, UR4, PT ;  /* 0x0000000400007c0c */ /* 0x000fda000bf05270 */
[----:B------:R-:W-:Y:S05]  /*3f90*/  @P0 BRA `(.L_x_77) ;  /* 0x00000000003c0947 */ /* 0x000fea0003800000 */
[----:B------:R-:W1:Y:S01]  /*3fa0*/  S2R R2, SR_LANEID ;  /* 0x0000000000027919 */ /* 0x000e620000000000 */
[----:B------:R-:W-:-:S06]  /*3fb0*/  ULOP3.LUT UR5, URZ, UR5, URZ, 0x33, !UPT ;  /* 0x00000005ff057292 */ /* 0x000fcc000f8e33ff */
[----:B------:R-:W-:-:S04]  /*3fc0*/  IMAD.U32 R0, RZ, RZ, UR5 ;  /* 0x00000005ff007e24 */ /* 0x000fc8000f8e00ff */
[----:B------:R2:W4:Y:S02]  /*3fd0*/  REDUX UR7, R0 ;  /* 0x00000000000773c4 */ /* 0x0005240000000000 */
[----:B------:R1:W-:Y:S01]  /*3fe0*/  UTCATOMSWS.AND URZ, UR5 ;  /* 0x0000000500ff79e3 */ /* 0x0003e20008000000 */
[----:B--2---:R-:W-:Y:S01]  /*3ff0*/  LOP3.LUT R0, RZ, UR4, RZ, 0x33, !PT ;  /* 0x00000004ff007c12 */ /* 0x004fe2000f8e33ff */
[----:B------:R-:W-:Y:S02]  /*4000*/  VOTEU.ANY UR4, UPT, PT ;  /* 0x0000000000047886 */ /* 0x000fe400038e0100 */
[----:B------:R-:W-:Y:S02]  /*4010*/  UFLO.U32 UR4, UR4 ;  /* 0x00000004000472bd */ /* 0x000fe400080e0000 */
[----:B------:R-:W2:Y:S04]  /*4020*/  REDUX UR6, R0 ;  /* 0x00000000000673c4 */ /* 0x000ea80000000000 */
[----:B-1----:R-:W-:-:S02]  /*4030*/  ISETP.EQ.U32.AND P0, PT, R2, UR4, PT ;  /* 0x0000000402007c0c */ /* 0x002fc4000bf02070 */
[----:B----4-:R-:W-:-:S11]  /*4040*/  MOV R2, UR7 ;  /* 0x0000000700027c02 */ /* 0x010fd60008000f00 */
[----:B------:R1:W-:Y:S01]  /*4050*/  @P0 ATOMS.AND RZ, [UR8+0x14], R2 ;  /* 0x00001402ffff098c */ /* 0x0003e2000a800008 */
[----:B--2---:R-:W-:-:S05]  /*4060*/  IMAD.U32 R0, RZ, RZ, UR6 ;  /* 0x00000006ff007e24 */ /* 0x004fca000f8e00ff */
[----:B------:R1:W-:Y:S01]  /*4070*/  @P0 ATOMS.AND RZ, [UR8+0x18], R0 ;  /* 0x00001800ffff098c */ /* 0x0003e2000a800008 */
[----:B------:R-:W-:Y:S05]  /*4080*/  BRA `(.L_x_78) ;  /* 0x0000000000147947 */ /* 0x000fea0003800000 */
.L_x_77:
[----:B------:R-:W-:Y:S02]  /*4090*/  MOV R2, 0x40b0 ;  /* 0x000040b000027802 */ /* 0x000fe40000000f00 */
[----:B---3-5:R-:W-:Y:S05]  /*40a0*/  CALL.REL.NOINC `($__internal_0_$__cuda_sm10x_tcgen05_guardrail_trap_col_being_dealloced_not_returned_by_alloc) ;  /* 0x0000003c00347944 */ /* 0x028fea0003c00000 */
[----:B------:R-:W-:Y:S05]  /*40b0*/  BRA `(.L_x_78) ;  /* 0x0000000000087947 */ /* 0x000fea0003800000 */
.L_x_76:
[----:B------:R-:W-:Y:S02]  /*40c0*/  MOV R2, 0x40e0 ;  /* 0x000040e000027802 */ /* 0x000fe40000000f00 */
[----:B---3-5:R-:W-:Y:S05]  /*40d0*/  CALL.REL.NOINC `($__internal_2_$__cuda_sm10x_tcgen05_guardrail_trap_unallocated_columns_being_dealloced) ;  /* 0x0000003c00407944 */ /* 0x028fea0003c00000 */
.L_x_78:
[----:B------:R-:W-:Y:S01]  /*40e0*/  NOP ;  /* 0x0000000000007918 */ /* 0x000fe20000000000 */
[----:B------:R-:W-:Y:S05]  /*40f0*/  EXIT ;  /* 0x000000000000794d */ /* 0x000fea0003800000 */
.L_x_60:
[----:B------:R-:W-:-:S09]  /*4100*/  UISETP.NE.OR UP0, UPT, UR22, 0x3, !UP3 ;  /* 0x000000031600788c */ /* 0x000fd2000df05670 */
[----:B------:R-:W-:Y:S05]  /*4110*/  BRA.U UP0, `(.L_x_79) ;  /* 0x0000000d00087547 */ /* 0x000fea000b800000 */
[----:B------:R-:W1:Y:S01]  /*4120*/  LDCU UR26, c[0x0][0x370] ;  /* 0x00006e00ff1a77ac */ /* 0x000e620008000800 */
[----:B------:R-:W2:Y:S01]  /*4130*/  LDC.64 R16, c[0x0][0x348] ;  /* 0x0000d200ff107b82 */ /* 0x000ea20000000a00 */
[----:B------:R-:W-:Y:S02]  /*4140*/  HFMA2 R13, -RZ, RZ, 0, 0 ;  /* 0x00000000ff0d7431 */ /* 0x000fe400000001ff */
[----:B------:R-:W-:Y:S01]  /*4150*/  IMAD.MOV.U32 R15, RZ, RZ, 0x1 ;  /* 0x00000001ff0f7424 */ /* 0x000fe200078e00ff */
[----:B------:R-:W1:Y:S01]  /*4160*/  LDCU.128 UR28, c[0x0][0xb10] ;  /* 0x00016200ff1c77ac */ /* 0x000e620008000c00 */
[----:B------:R-:W-:Y:S01]  /*4170*/  IMAD.MOV.U32 R14, RZ, RZ, RZ ;  /* 0x000000ffff0e7224 */ /* 0x000fe200078e00ff */
[----:B------:R-:W-:Y:S01]  /*4180*/  MOV R12, 0x2000 ;  /* 0x00002000000c7802 */ /* 0x000fe20000000f00 */
[----:B------:R-:W3:Y:S01]  /*4190*/  LDCU UR25, c[0x0][0x374] ;  /* 0x00006e80ff1977ac */ /* 0x000ee20008000800 */
[----:B------:R-:W4:Y:S01]  /*41a0*/  LDC.64 R2, c[0x0][0x888] ;  /* 0x00022200ff027b82 */ /* 0x000f220000000a00 */
[----:B------:R-:W3:Y:S01]  /*41b0*/  LDCU UR16, c[0x0][0xb0c] ;  /* 0x00016180ff1077ac */ /* 0x000ee20008000800 */
[----:B------:R-:W2:Y:S06]  /*41c0*/  LDCU UR35, c[0x0][0xb20] ;  /* 0x00016400ff2377ac */ /* 0x000eac0008000800 */
[----:B------:R-:W4:Y:S01]  /*41d0*/  LDC.64 R4, c[0x0][0x890] ;  /* 0x00022400ff047b82 */ /* 0x000f220000000a00 */
[----:B------:R-:W2:Y:S01]  /*41e0*/  LDCU UR4, c[0x0][0xb30] ;  /* 0x00016600ff0477ac */ /* 0x000ea20008000800 */
[----:B------:R-:W-:Y:S01]  /*41f0*/  UMOV UR17, 0x400 ;  /* 0x0000040000117882 */ /* 0x000fe20000000000 */
[----:B-1----:R-:W-:-:S02]  /*4200*/  UIMAD.WIDE.U32 UR6, UR26, UR28, URZ ;  /* 0x0000001c1a0672a5 */ /* 0x002fc4000f8e00ff */
[----:B---3--:R-:W-:Y:S02]  /*4210*/  UIMAD.WIDE.U32 UR8, UR25, UR31, URZ ;  /* 0x0000001f190872a5 */ /* 0x008fe4000f8e00ff */
[----:B------:R-:W-:Y:S02]  /*4220*/  ULEA UR17, UR61, UR17, 0x18 ;  /* 0x000000113d117291 */ /* 0x000fe4000f8ec0ff */
[----:B------:R-:W-:Y:S02]  /*4230*/  UPLOP3.LUT UP3, UPT, UPT, UPT, UPT, 0x40, 0x4 ;  /* 0x000000000004789c */ /* 0x000fe40003f6e870 */
[----:B------:R-:W-:Y:S01]  /*4240*/  UIADD3 UR27, UPT, UPT, UR17, 0x80, URZ ;  /* 0x00000080111b7890 */ /* 0x000fe2000fffe0ff */
[----:B------:R-:W-:Y:S01]  /*4250*/  UMOV UR6, UR7 ;  /* 0x0000000700067c82 */ /* 0x000fe20008000000 */
[----:B------:R-:W-:Y:S01]  /*4260*/  UMOV UR32, UR9 ;  /* 0x0000000900207c82 */ /* 0x000fe20008000000 */
[----:B------:R-:W-:Y:S02]  /*4270*/  UISETP.GE.AND UP0, UPT, UR40, 0x1, UPT ;  /* 0x000000012800788c */ /* 0x000fe4000bf06270 */
[----:B------:R-:W-:Y:S01]  /*4280*/  UISETP.NE.AND UP4, UPT, UR40, 0x1, UPT ;  /* 0x000000012800788c */ /* 0x000fe2000bf85270 */
[----:B------:R-:W1:Y:S01]  /*4290*/  LDCU.64 UR14, c[0x0][0xb28] ;  /* 0x00016500ff0e77ac */ /* 0x000e620008000a00 */
[----:B------:R-:W-:-:S02]  /*42a0*/  UISETP.NE.AND UP6, UPT, UR16, 0x1, UPT ;  /* 0x000000011000788c */ /* 0x000fc4000bfc5270 */
[----:B------:R-:W-:Y:S02]  /*42b0*/  UISETP.NE.AND UP5, UPT, UR30, 0x1, UPT ;  /* 0x000000011e00788c */ /* 0x000fe4000bfa5270 */
[----:B------:R-:W-:Y:S02]  /*42c0*/  UPRMT UR27, UR61, 0x654, UR27 ;  /* 0x000006543d1b7896 */ /* 0x000fe4000800001b */
[----:B------:R-:W-:Y:S02]  /*42d0*/  USHF.R.U32.HI UR33, URZ, UR29, UR6 ;  /* 0x0000001dff217299 */ /* 0x000fe40008011606 */
[----:B--2---:R-:W-:Y:S02]  /*42e0*/  USHF.R.U32.HI UR32, URZ, UR35, UR32 ;  /* 0x00000023ff207299 */ /* 0x004fe40008011620 */
[----:B------:R-:W-:-:S11]  /*42f0*/  UISETP.NE.AND UP2, UPT, UR4, 0x1, UPT ;  /* 0x000000010400788c */ /* 0x000fd6000bf45270 */
.L_x_87:
[C---:B------:R-:W-:Y:S02]  /*4300*/  LEA R7, R14.reuse, UR17, 0x3 ;  /* 0x000000110e077c11 */ /* 0x040fe4000f8e18ff */
[----:B------:R-:W-:Y:S02]  /*4310*/  SHF.L.U32 R0, R13, 0x1f, RZ ;  /* 0x0000001f0d007819 */ /* 0x000fe400000006ff */
[----:B------:R-:W-:Y:S02]  /*4320*/  LEA R8, R14, UR17, 0x4 ;  /* 0x000000110e087c11 */ /* 0x000fe4000f8e20ff */
[----:B--2---:R-:W2:Y:S02]  /*4330*/  SYNCS.PHASECHK.TRANS64.TRYWAIT P0, [R7+URZ+0xa0], R0 ;  /* 0x0000a000070075a7 */ /* 0x004ea400080011ff */
[----:B--2---:R-:W-:Y:S05]  /*4340*/  @!P0 BRA `(.L_x_80) ;  /* 0x0000003800088947 */ /* 0x004fea0003800000 */
.L_x_142:
[----:B------:R-:W3:Y:S01]  /*4350*/  LDS.128 R8, [R8+0x130] ;  /* 0x0001300008087984 */ /* 0x000ee20000000c00 */
[----:B------:R-:W-:Y:S01]  /*4360*/  UISETP.GE.AND UP0, UPT, UR40, 0x1, UPT ;  /* 0x000000012800788c */ /* 0x000fe2000bf06270 */
[----:B------:R-:W-:Y:S01]  /*4370*/  @!PT LDS RZ, [RZ] ;  /* 0x00000000fffff984 */ /* 0x000fe20000000800 */
[----:B------:R-:W-:Y:S01]  /*4380*/  @!PT LDS RZ, [RZ] ;  /* 0x00000000fffff984 */ /* 0x000fe20000000800 */
[----:B------:R-:W-:Y:S01]  /*4390*/  @!PT LDS RZ, [RZ] ;  /* 0x00000000fffff984 */ /* 0x000fe20000000800 */
[----:B------:R-:W-:Y:S01]  /*43a0*/  @!PT LDS RZ, [RZ] ;  /* 0x00000000fffff984 */ /* 0x000fe20000000800 */
[----:B------:R1:W-:Y:S06]  /*43b0*/  MEMBAR.ALL.CTA ;  /* 0x0000000000007992 */ /* 0x0003ec0000008000 */
[----:B-1----:R-:W1:Y:S01]  /*43c0*/  FENCE.VIEW.ASYNC.S ;  /* 0x00000000000073c6 */ /* 0x002e620000000000 */
[----:B---3--:R-:W-:Y:S11]  /*43d0*/  LOP3.LUT P0, RZ, R10, 0x1, RZ, 0xc0, !PT ;  /* 0x000000010aff7812 */ /* 0x008ff6000780c0ff */
[----:B------:R-:W-:Y:S02]  /*43e0*/  @!UPT UIADD3 URZ, UPT, UPT, URZ, URZ, URZ ;  /* 0x000000fffffff290 */ /* 0x000fe4000fffe0ff */
[----:B-1----:R-:W-:Y:S01]  /*43f0*/  VOTEU.ANY UP1, P0 ;  /* 0x0000000000ff7886 */ /* 0x002fe20000020100 */
[----:B------:R-:W-:Y:S11]  /*4400*/  PLOP3.LUT P0, PT, PT, PT, UP1, 0x80, 0x8 ;  /* 0x000000000008781c */ /* 0x000ff60003f0f018 */
[----:B------:R-:W-:Y:S02]  /*4410*/  @!UPT UIADD3 URZ, UPT, UPT, URZ, URZ, URZ ;  /* 0x000000fffffff290 */ /* 0x000fe4000fffe0ff */
[----:B--2---:R-:W-:Y:S02]  /*4420*/  @P0 SHF.R.U32.HI R0, RZ, 0x10, R9 ;  /* 0x00000010ff000819 */ /* 0x004fe40000011609 */
[----:B------:R-:W-:Y:S02]  /*4430*/  @P0 MOV R6, R8 ;  /* 0x0000000800060202 */ /* 0x000fe40000000f00 */
[----:B------:R-:W-:Y:S01]  /*4440*/  @P0 R2UR UR4, R0 ;  /* 0x00000000000402ca */ /* 0x000fe200000e0000 */
[----:B------:R-:W-:Y:S01]  /*4450*/  VIADD R0, R7, 0xb0 ;  /* 0x000000b007007836 */ /* 0x000fe20000000000 */
[----:B------:R-:W-:Y:S02]  /*4460*/  @P0 LOP3.LUT R8, R9, 0xffff, RZ, 0xc0, !PT ;  /* 0x0000ffff09080812 */ /* 0x000fe400078ec0ff */
[----:B------:R-:W-:Y:S02]  /*4470*/  @P0 R2UR UR6, R6 ;  /* 0x00000000060602ca */ /* 0x000fe400000e0000 */
[----:B------:R-:W-:Y:S02]  /*4480*/  PRMT R0, RZ, 0x654, R0 ;  /* 0x00000654ff007816 */ /* 0x000fe40000000000 */
[----:B------:R-:W-:Y:S02]  /*4490*/  @P0 R2UR UR5, R8 ;  /* 0x00000000080502ca */ /* 0x000fe400000e0000 */
[----:B------:R1:W-:Y:S03]  /*44a0*/  SYNCS.ARRIVE.TRANS64.RED.A1T0 RZ, [R0+URZ], RZ ;  /* 0x000000ff00ff79a7 */ /* 0x0003e600081004ff */
[----:B------:R-:W-:Y:S04]  /*44b0*/  @UP1 UMOV UR24, UR4 ;  /* 0x0000000400181c82 */ /* 0x000fe80008000000 */
[----:B------:R-:W-:Y:S04]  /*44c0*/  @UP1 UMOV UR13, UR6 ;  /* 0x00000006000d1c82 */ /* 0x000fe80008000000 */
[----:B------:R-:W-:Y:S01]  /*44d0*/  @UP1 UMOV UR7, UR5 ;  /* 0x0000000500071c82 */ /* 0x000fe20008000000 */
[----:B------:R-:W-:Y:S05]  /*44e0*/  BRA.U !UP0, `(.L_x_81) ;  /* 0x0000000108a47547 */ /* 0x000fea000b800000 */
[----:B------:R-:W-:Y:S02]  /*44f0*/  UIMAD.WIDE.U32 UR10, UR7, UR31, URZ ;  /* 0x0000001f070a72a5 */ /* 0x000fe4000f8e00ff */
[----:B------:R-:W-:Y:S02]  /*4500*/  UIMAD.WIDE.U32 UR18, UR13, UR28, URZ ;  /* 0x0000001c0d1272a5 */ /* 0x000fe4000f8e00ff */
[----:B------:R-:W-:Y:S02]  /*4510*/  USEL UR4, UR25, UR32, !UP5 ;  /* 0x0000002019047287 */ /* 0x000fe4000e800000 */
[----:B------:R-:W-:Y:S02]  /*4520*/  USEL UR8, UR26, UR33, !UP6 ;  /* 0x000000211a087287 */ /* 0x000fe4000f000000 */
[----:B------:R-:W-:Y:S02]  /*4530*/  UIMAD.WIDE.U32 UR20, UR4, UR14, URZ ;  /* 0x0000000e041472a5 */ /* 0x000fe4000f8e00ff */
[----:B------:R-:W-:Y:S01]  /*4540*/  UIMAD.WIDE.U32 UR22, UR8, UR14, URZ ;  /* 0x0000000e081672a5 */ /* 0x000fe2000f8e00ff */
[----:B------:R-:W-:Y:S02]  /*4550*/  UMOV UR5, UR11 ;  /* 0x0000000b00057c82 */ /* 0x000fe40008000000 */
[----:B------:R-:W-:Y:S03]  /*4560*/  USHF.R.U32.HI UR6, URZ, UR35, UR5 ;  /* 0x00000023ff067299 */ /* 0x000fe60008011605 */
[----:B------:R-:W-:Y:S01]  /*4570*/  UMOV UR5, UR19 ;  /* 0x0000001300057c82 */ /* 0x000fe20008000000 */
[----:B------:R-:W-:Y:S02]  /*4580*/  USEL UR6, UR7, UR6, !UP5 ;  /* 0x0000000607067287 */ /* 0x000fe4000e800000 */
[----:B------:R-:W-:Y:S02]  /*4590*/  USHF.R.U32.HI UR9, URZ, UR29, UR5 ;  /* 0x0000001dff097299 */ /* 0x000fe40008011605 */
[----:B------:R-:W-:Y:S01]  /*45a0*/  UIMAD.WIDE.U32 UR10, UR6, UR14, URZ ;  /* 0x0000000e060a72a5 */ /* 0x000fe2000f8e00ff */
[----:B------:R-:W-:Y:S02]  /*45b0*/  UMOV UR5, UR21 ;  /* 0x0000001500057c82 */ /* 0x000fe40008000000 */
[----:B------:R-:W-:Y:S03]  /*45c0*/  @UP4 USHF.R.U32.HI UR4, URZ, UR15, UR5 ;  /* 0x0000000fff044299 */ /* 0x000fe60008011605 */
[----:B------:R-:W-:Y:S01]  /*45d0*/  UMOV UR5, UR23 ;  /* 0x0000001700057c82 */ /* 0x000fe20008000000 */
[----:B------:R-:W-:Y:S02]  /*45e0*/  UIMAD UR4, UR40, UR4, URZ ;  /* 0x00000004280472a4 */ /* 0x000fe4000f8e02ff */
[----:B------:R-:W-:Y:S02]  /*45f0*/  @UP4 USHF.R.U32.HI UR8, URZ, UR15, UR5 ;  /* 0x0000000fff084299 */ /* 0x000fe40008011605 */
[----:B------:R-:W-:Y:S02]  /*4600*/  USEL UR5, UR13, UR9, !UP6 ;  /* 0x000000090d057287 */ /* 0x000fe4000f000000 */
[----:B------:R-:W-:Y:S02]  /*4610*/  UIMAD UR9, UR40, UR8, URZ ;  /* 0x00000008280972a4 */ /* 0x000fe4000f8e02ff */
[----:B------:R-:W-:Y:S03]  /*4620*/  UISETP.GE.AND UP0, UPT, UR6, UR4, UPT ;  /* 0x000000040600728c */ /* 0x000fe6000bf06270 */
[----:B------:R-:W-:Y:S01]  /*4630*/  UMOV UR4, UR11 ;  /* 0x0000000b00047c82 */ /* 0x000fe20008000000 */
[----:B------:R-:W-:Y:S02]  /*4640*/  UISETP.GE.OR UP0, UPT, UR5, UR9, UP0 ;  /* 0x000000090500728c */ /* 0x000fe40008706670 */
[----:B------:R-:W-:Y:S02]  /*4650*/  USHF.R.U32.HI UR4, URZ, UR15, UR4 ;  /* 0x0000000fff047299 */ /* 0x000fe40008011604 */
[----:B------:R-:W-:Y:S02]  /*4660*/  UIMAD.WIDE.U32 UR10, UR5, UR14, URZ ;  /* 0x0000000e050a72a5 */ /* 0x000fe4000f8e00ff */
[----:B------:R-:W-:Y:S04]  /*4670*/  USEL UR12, UR6, UR4, !UP4 ;  /* 0x00000004060c7287 */ /* 0x000fe8000e000000 */
[----:B------:R-:W-:Y:S01]  /*4680*/  UIADD3 UR9, UPT, UPT, -UR12, URZ, URZ ;  /* 0x000000ff0c097290 */ /* 0x000fe2000fffe1ff */
[----:B------:R-:W-:Y:S02]  /*4690*/  @!UP0 UMOV UR4, UR11 ;  /* 0x0000000b00048c82 */ /* 0x000fe40008000000 */
[----:B------:R-:W-:Y:S02]  /*46a0*/  @!UP0 USHF.R.U32.HI UR4, URZ, UR15, UR4 ;  /* 0x0000000fff048299 */ /* 0x000fe40008011604 */
[----:B------:R-:W-:Y:S02]  /*46b0*/  UIMAD UR9, UR40, UR9, UR6 ;  /* 0x00000009280972a4 */ /* 0x000fe4000f8e0206 */
[----:B------:R-:W-:Y:S04]  /*46c0*/  @!UP0 USEL UR4, UR5, UR4, !UP4 ;  /* 0x0000000405048287 */ /* 0x000fe8000e000000 */
[----:B------:R-:W-:Y:S02]  /*46d0*/  @!UP0 UIMAD UR9, UR8, UR9, UR4 ;  /* 0x00000009080982a4 */ /* 0x000fe4000f8e0204 */
[----:B------:R-:W-:Y:S02]  /*46e0*/  @!UP0 UIADD3 UR10, UPT, UPT, UR12, -UR4, URZ ;  /* 0x800000040c0a8290 */ /* 0x000fe4000fffe0ff */
[----:B------:R-:W-:Y:S02]  /*46f0*/  UIADD3 UR4, UPT, UPT, -UR5, URZ, URZ ;  /* 0x000000ff05047290 */ /* 0x000fe4000fffe1ff */
[----:B------:R-:W-:Y:S02]  /*4700*/  UIADD3 UR8, UPT, UPT, -UR6, URZ, URZ ;  /* 0x000000ff06087290 */ /* 0x000fe4000fffe1ff */
[----:B------:R-:W-:Y:S02]  /*4710*/  @!UP0 UIMAD UR6, UR10, UR40, UR5 ;  /* 0x000000280a0682a4 */ /* 0x000fe4000f8e0205 */
[----:B------:R-:W-:Y:S02]  /*4720*/  UIMAD UR13, UR16, UR4, UR13 ;  /* 0x00000004100d72a4 */ /* 0x000fe4000f8e020d */
[----:B------:R-:W-:Y:S01]  /*4730*/  UIMAD UR7, UR30, UR8, UR7 ;  /* 0x000000081e0772a4 */ /* 0x000fe2000f8e0207 */
[----:B------:R-:W-:Y:S02]  /*4740*/  @!UP0 UMOV UR5, UR9 ;  /* 0x0000000900058c82 */ /* 0x000fe40008000000 */
[----:B------:R-:W-:Y:S02]  /*4750*/  UIMAD UR13, UR5, UR16, UR13 ;  /* 0x00000010050d72a4 */ /* 0x000fe4000f8e020d */
[----:B------:R-:W-:Y:S11]  /*4760*/  UIMAD UR7, UR6, UR30, UR7 ;  /* 0x0000001e060772a4 */ /* 0x000ff6000f8e0207 */
[----:B------:R-:W-:Y:S01]  /*4770*/  @!UPT UIADD3 URZ, UPT, UPT, URZ, URZ, URZ ;  /* 0x000000fffffff290 */ /* 0x000fe2000fffe0ff */
.L_x_81:
[----:B------:R-:W2:Y:S01]  /*4780*/  @!UP2 LDCU.128 UR20, c[0x0][0xb10] ;  /* 0x00016200ff14a7ac */ /* 0x000ea20008000c00 */
[C---:B----4-:R-:W-:Y:S02]  /*4790*/  ISETP.NE.U32.AND P1, PT, R4.reuse, RZ, PT ;  /* 0x000000ff0400720c */ /* 0x050fe40003f25070 */
[----:B------:R-:W-:Y:S02]  /*47a0*/  ISETP.NE.U32.AND P0, PT, R4, RZ, PT ;  /* 0x000000ff0400720c */ /* 0x000fe40003f05070 */
[C---:B------:R-:W-:Y:S02]  /*47b0*/  ISETP.NE.AND.EX P1, PT, R5.reuse, RZ, PT, P1 ;  /* 0x000000ff0500720c */ /* 0x040fe40003f25310 */
[----:B------:R-:W-:Y:S01]  /*47c0*/  ISETP.NE.AND.EX P0, PT, R5, RZ, PT, P0 ;  /* 0x000000ff0500720c */ /* 0x000fe20003f05300 */
[----:B------:R-:W3:Y:S01]  /*47d0*/  @!UP2 LDCU UR5, c[0x0][0xb0c] ;  /* 0x00016180ff05a7ac */ /* 0x000ee20008000800 */
[----:B------:R-:W-:Y:S01]  /*47e0*/  SHF.L.U32 R6, R15, 0x1f, RZ ;  /* 0x0000001f0f067819 */ /* 0x000fe200000006ff */
[----:B--2---:R-:W-:Y:S07]  /*47f0*/  UIMAD.WIDE.U32 UR8, UR13, UR20, URZ ;  /* 0x000000140d0872a5 */ /* 0x004fee000f8e00ff */
[----:B------:R-:W-:Y:S01]  /*4800*/  @!UP2 UMOV UR4, UR9 ;  /* 0x000000090004ac82 */ /* 0x000fe20008000000 */
[----:B---3--:R-:W-:Y:S02]  /*4810*/  @!UP2 UISETP.NE.AND UP0, UPT, UR5, 0x1, UPT ;  /* 0x000000010500a88c */ /* 0x008fe4000bf05270 */
[----:B------:R-:W-:Y:S02]  /*4820*/  @!UP2 USHF.R.U32.HI UR4, URZ, UR21, UR4 ;  /* 0x00000015ff04a299 */ /* 0x000fe40008011604 */
[----:B------:R-:W-:Y:S02]  /*4830*/  UIMAD.WIDE.U32 UR8, UR7, UR23, URZ ;  /* 0x00000017070872a5 */ /* 0x000fe4000f8e00ff */
[----:B------:R-:W-:Y:S02]  /*4840*/  @!UP2 USEL UR10, UR13, UR4, !UP0 ;  /* 0x000000040d0aa287 */ /* 0x000fe4000c000000 */
[----:B------:R-:W-:Y:S03]  /*4850*/  @!UP2 UISETP.NE.AND UP0, UPT, UR22, 0x1, UPT ;  /* 0x000000011600a88c */ /* 0x000fe6000bf05270 */
[----:B------:R-:W-:Y:S02]  /*4860*/  @!UP2 UMOV UR6, UR9 ;  /* 0x000000090006ac82 */ /* 0x000fe40008000000 */
[----:B------:R-:W2:Y:S02]  /*4870*/  @!UP2 LDCU UR4, c[0x0][0xb20] ;  /* 0x00016400ff04a7ac */ /* 0x000ea40008000800 */
[----:B--2---:R-:W-:Y:S04]  /*4880*/  @!UP2 USHF.R.U32.HI UR6, URZ, UR4, UR6 ;  /* 0x00000004ff06a299 */ /* 0x004fe80008011606 */
[----:B------:R-:W-:Y:S04]  /*4890*/  @!UP2 USEL UR6, UR7, UR6, !UP0 ;  /* 0x000000060706a287 */ /* 0x000fe8000c000000 */
[----:B------:R-:W-:Y:S02]  /*48a0*/  @!UP2 UIADD3 UR4, UPT, UPT, -UR10, UR6, URZ ;  /* 0x000000060a04a290 */ /* 0x000fe4000fffe1ff */
[----:B------:R-:W-:Y:S02]  /*48b0*/  @!UP2 UIADD3 UR6, UPT, UPT, UR10, -UR6, URZ ;  /* 0x800000060a06a290 */ /* 0x000fe4000fffe0ff */
[----:B------:R-:W-:Y:S02]  /*48c0*/  @!UP2 UIMAD UR13, UR4, UR5, UR13 ;  /* 0x00000005040da2a4 */ /* 0x000fe4000f8e020d */
[----:B------:R-:W-:Y:S01]  /*48d0*/  @!UP2 UIMAD UR7, UR6, UR22, UR7 ;  /* 0x000000160607a2a4 */ /* 0x000fe2000f8e0207 */
[----:B------:R-:W-:Y:S11]  /*48e0*/  BRA.U UP3, `(.L_x_82) ;  /* 0x0000000103107547 */ /* 0x000ff6000b800000 */
[----:B------:R-:W-:Y:S04]  /*48f0*/  MOV R7, UR34 ;  /* 0x0000002200077c02 */ /* 0x000fe80008000f00 */
[----:B------:R-:W-:Y:S04]  /*4900*/  SHF.L.U32 R7, R7, 0x1f, RZ ;  /* 0x0000001f07077819 */ /* 0x000fe800000006ff */
[----:B------:R-:W2:Y:S02]  /*4910*/  SYNCS.PHASECHK.TRANS64.TRYWAIT P2, [UR17+0x98], R7 ;  /* 0x00009807ff0075a7 */ /* 0x000ea40008041111 */
[----:B--2---:R-:W-:Y:S05]  /*4920*/  @!P2 BRA `(.L_x_83) ;  /* 0x0000003000a4a947 */ /* 0x004fea0003800000 */
.L_x_82:
[----:B------:R-:W-:Y:S05]  /*4930*/  @!P1 BRA `(.L_x_84) ;  /* 0x0000000000309947 */ /* 0x000fea0003800000 */
[----:B------:R-:W-:Y:S01]  /*4940*/  ISETP.NE.U32.AND P1, PT, R2, RZ, PT ;  /* 0x000000ff0200720c */ /* 0x000fe20003f25070 */
[----:B------:R-:W2:Y:S01]  /*4950*/  LDCU.64 UR4, c[0x0][0x358] ;  /* 0x00006b00ff0477ac */ /* 0x000ea20008000a00 */
[----:B------:R-:W-:Y:S02]  /*4960*/  IMAD.MOV.U32 R141, RZ, RZ, 0x1 ;  /* 0x00000001ff8d7424 */ /* 0x000fe400078e00ff */
[----:B------:R-:W-:Y:S11]  /*4970*/  ISETP.NE.AND.EX P1, PT, R3, RZ, PT, P1 ;  /* 0x000000ff0300720c */ /* 0x000ff60003f25310 */
[----:B------:R-:W-:Y:S02]  /*4980*/  @!UPT UIADD3 URZ, UPT, UPT, URZ, URZ, URZ ;  /* 0x000000fffffff290 */ /* 0x000fe4000fffe0ff */
[----:B------:R-:W3:Y:S01]  /*4990*/  @P1 LDC.64 R8, c[0x0][0x888] ;  /* 0x00022200ff081b82 */ /* 0x000ee20000000a00 */
[----:B-1----:R-:W-:Y:S04]  /*49a0*/  @P1 IMAD R0, R4, UR36, RZ ;  /* 0x0000002404001c24 */ /* 0x002fe8000f8e02ff */
[----:B---3--:R-:W-:Y:S04]  /*49b0*/  @P1 IMAD.WIDE R8, R0, 0x4, R8 ;  /* 0x0000000400081825 */ /* 0x008fe800078e0208 */
[----:B------:R-:W-:Y:S01]  /*49c0*/  HFMA2 R0, -RZ, RZ, 0, 5.9604644775390625e-08 ;  /* 0x00000001ff007431 */ /* 0x000fe200000001ff */
[----:B--2--5:R2:W5:Y:S04]  /*49d0*/  @P1 LDG.E R71, desc[UR4][R8.64] ;  /* 0x0000000408471981 */ /* 0x024568000c1e1900 */
[----:B------:R-:W-:Y:S01]  /*49e0*/  @!P1 PRMT R141, R0, 0x7610, R141 ;  /* 0x00007610008d9816 */ /* 0x000fe2000000008d */
[----:B--2---:R-:W3:Y:S06]  /*49f0*/  @!P1 LDC R71, c[0x0][0x880] ;  /* 0x00022000ff479b82 */ /* 0x004eec0000000800 */
.L_x_84:
[----:B---3-5:R-:W-:Y:S01]  /*4a00*/  @!P0 FSETP.EQ.AND P1, PT, R71, RZ, PT ;  /* 0x000000ff4700820b */ /* 0x028fe20003f22000 */
[----:B------:R-:W-:Y:S01]  /*4a10*/  @!UPT UIADD3 URZ, UPT, UPT, URZ, URZ, URZ ;  /* 0x000000fffffff290 */ /* 0x000fe2000fffe0ff */
[----:B------:R-:W-:Y:S11]  /*4a20*/  @!P0 BRA `(.L_x_85) ;  /* 0x0000000000188947 */ /* 0x000ff60003800000 */
[----:B------:R-:W-:Y:S02]  /*4a30*/  LOP3.LUT P0, RZ, R141, 0xff, RZ, 0xc0, !PT ;  /* 0x000000ff8dff7812 */ /* 0x000fe4000780c0ff */
[----:B------:R-:W-:Y:S04]  /*4a40*/  ISETP.NE.U32.AND P1, PT, R2, RZ, PT ;  /* 0x000000ff0200720c */ /* 0x000fe80003f25070 */
[----:B------:R-:W-:Y:S04]  /*4a50*/  ISETP.NE.AND.EX P1, PT, R3, RZ, PT, P1 ;  /* 0x000000ff0300720c */ /* 0x000fe80003f25310 */
[----:B------:R-:W-:Y:S03]  /*4a60*/  PLOP3.LUT P1, PT, P1, PT, PT, 0x8, 0x80 ;  /* 0x000000000080781c */ /* 0x000fe60000f2e170 */
[----:B------:R-:W-:Y:S11]  /*4a70*/  @P0 FSETP.EQ.AND P1, PT, R71, RZ, PT ;  /* 0x000000ff4700020b */ /* 0x000ff60003f22000 */
[----:B------:R-:W-:Y:S02]  /*4a80*/  @!UPT UIADD3 URZ, UPT, UPT, URZ, URZ, URZ ;  /* 0x000000fffffff290 */ /* 0x000fe4000fffe0ff */
.L_x_85:
[----:B------:R-:W2:Y:S01]  /*4a90*/  SYNCS.PHASECHK.TRANS64.TRYWAIT P0, [UR17+0x88], R6 ;  /* 0x00008806ff0075a7 */ /* 0x000ea20008001111 */
[----:B------:R-:W-:Y:S02]  /*4aa0*/  ELECT P2, URZ, PT ;  /* 0x0000000000ff782f */ /* 0x000fe40003840000 */
[----:B------:R-:W-:Y:S01]  /*4ab0*/  IADD3 R14, PT, PT, R14, 0x1, RZ ;  /* 0x000000010e0e7810 */ /* 0x000fe20007ffe0ff */
[----:B--2---:R-:W-:Y:S10]  /*4ac0*/  @!P0 BRA `(.L_x_86) ;  /* 0x0000003000548947 */ /* 0x004ff40003800000 */
.L_x_145:
[----:B------:R-:W-:Y:S01]  /*4ad0*/  PLOP3.LUT P1, PT, P1, P2, PT, 0xf2, 0x2f ;  /* 0x00000000002f781c */ /* 0x000fe20000f25e72 */
[----:B------:R-:W-:Y:S01]  /*4ae0*/  UMOV UR18, 0x0 ;  /* 0x0000000000127882 */ /* 0x000fe20000000000 */
[----:B------:R-:W-:Y:S01]  /*4af0*/  UMOV UR19, 0x10000000 ;  /* 0x1000000000137882 */ /* 0x000fe20000000000 */
[----:B------:R-:W-:Y:S01]  /*4b00*/  UMOV UR12, UR36 ;  /* 0x00000024000c7c82 */ /* 0x000fe20008000000 */
[----:B------:R-:W-:Y:S01]  /*4b10*/  LOP3.LUT R15, R15, 0x1, RZ, 0x3c, !PT ;  /* 0x000000010f0f7812 */ /* 0x000fe200078e3cff */
[----:B------:R-:W-:Y:S01]  /*4b20*/  UPLOP3.LUT UP3, UPT, UPT, UPT, UPT, 0x80, 0x8 ;  /* 0x000000000008789c */ /* 0x000fe20003f6f070 */
[----:B------:R-:W-:Y:S07]  /*4b30*/  UMOV UR36, UR24 ;  /* 0x0000001800247c82 */ /* 0x000fee0008000000 */
[----:B-1----:R-:W-:Y:S01]  /*4b40*/  @!P1 IADD3 R6, P0, PT, R16, 0x580, RZ ;  /* 0x0000058010069810 */ /* 0x002fe20007f1e0ff */
[----:B------:R-:W-:Y:S03]  /*4b50*/  VOTEU.ALL UP0, P1 ;  /* 0x0000000000ff7886 */ /* 0x000fe60000800000 */
[----:B------:R-:W-:Y:S01]  /*4b60*/  @!P1 R2UR UR5, R6 ;  /* 0x00000000060592ca */ /* 0x000fe200000e0000 */
[----:B------:R-:W-:Y:S01]  /*4b70*/  @!P1 IMAD.X R0, RZ, RZ, R17, P0 ;  /* 0x000000ffff009224 */ /* 0x000fe200000e0611 */
[----:B------:R-:W-:Y:S01]  /*4b80*/  @!UP0 USHF.L.U32 UR10, UR45, 0x6, URZ ;  /* 0x000000062d0a8899 */ /* 0x000fe200080006ff */
[----:B------:R-:W-:Y:S01]  /*4b90*/  ISETP.NE.AND P0, PT, R14, 0x2, PT ;  /* 0x000000020e00780c */ /* 0x000fe20003f05270 */
[----:B------:R-:W-:Y:S02]  /*4ba0*/  @!UP0 USHF.L.U32 UR11, UR46, 0x7, URZ ;  /* 0x000000072e0b8899 */ /* 0x000fe400080006ff */
[----:B------:R-:W-:Y:S01]  /*4bb0*/  @!P1 R2UR UR4, R0 ;  /* 0x00000000000492ca */ /* 0x000fe200000e0000 */
[----:B------:R-:W-:Y:S01]  /*4bc0*/  @!UP0 UIADD3 UR8, UPT, UPT, UR17, 0x200, URZ ;  /* 0x0000020011088890 */ /* 0x000fe2000fffe0ff */
[----:B------:R-:W-:Y:S01]  /*4bd0*/  SEL R0, RZ, 0x1, P0 ;  /* 0x00000001ff007807 */ /* 0x000fe20000000000 */
[----:B------:R-:W-:Y:S01]  /*4be0*/  @!UP0 UIADD3 UR9, UPT, UPT, UR17, 0x80, URZ ;  /* 0x0000008011098890 */ /* 0x000fe2000fffe0ff */
[----:B------:R-:W-:Y:S01]  /*4bf0*/  SEL R14, R14, RZ, P0 ;  /* 0x000000ff0e0e7207 */ /* 0x000fe20000000000 */
[----:B------:R-:W-:Y:S01]  /*4c00*/  VOTEU.ALL UP0, P1 ;  /* 0x0000000000ff7886 */ /* 0x000fe20000800000 */
[----:B------:R-:W-:Y:S01]  /*4c10*/  LOP3.LUT R13, R13, R0, RZ, 0x3c, !PT ;  /* 0x000000000d0d7212 */ /* 0x000fe200078e3cff */
[----:B------:R-:W-:Y:S01]  /*4c20*/  IMAD.U32 R6, RZ, RZ, UR5 ;  /* 0x00000005ff067e24 */ /* 0x000fe2000f8e00ff */
[----:B------:R-:W-:Y:S02]  /*4c30*/  UIADD3 UR45, UPT, UPT, UR7, UR55, URZ ;  /* 0x00000037072d7290 */ /* 0x000fe4000fffe0ff */
[----:B------:R-:W-:Y:S03]  /*4c40*/  UIADD3 UR46, UPT, UPT, UR13, UR58, URZ ;  /* 0x0000003a0d2e7290 */ /* 0x000fe6000fffe0ff */
[----:B------:R-:W-:Y:S01]  /*4c50*/  IMAD.U32 R7, RZ, RZ, UR4 ;  /* 0x00000004ff077e24 */ /* 0x000fe2000f8e00ff */
[----:B------:R-:W-:Y:S04]  /*4c60*/  @!P1 R2UR UR4, R6 ;  /* 0x00000000060492ca */ /* 0x000fe800000e0000 */
[----:B------:R-:W-:Y:S11]  /*4c70*/  @!P1 R2UR UR5, R7 ;  /* 0x00000000070592ca */ /* 0x000ff600000e0000 */
[----:B------:R-:W-:Y:S02]  /*4c80*/  @!UPT UIADD3 URZ, UPT, UPT, URZ, URZ, URZ ;  /* 0x000000fffffff290 */ /* 0x000fe4000fffe0ff */
[----:B------:R2:W-:Y:S01]  /*4c90*/  @!UP0 UTMALDG.3D [UR8], [UR4], desc[UR18] ;  /* 0x00001208040085b4 */ /* 0x0005e20008011000 */
[----:B------:R2:W-:Y:S01]  /*4ca0*/  @!P1 SYNCS.ARRIVE.TRANS64.RED.A0TR RZ, [UR17+0x80], R12 ;  /* 0x0000800cffff99a7 */ /* 0x0005e20008300411 */
[----:B------:R-:W-:Y:S01]  /*4cb0*/  SYNCS.ARRIVE.TRANS64.RED.A1T0 RZ, [UR27], RZ ;  /* 0x000000ffffff79a7 */ /* 0x000fe2000810041b */
[----:B------:R-:W-:Y:S05]  /*4cc0*/  BRA.U UP1, `(.L_x_87) ;  /* 0xfffffff5018c7547 */ /* 0x000fea000b83ffff */
[----:B------:R-:W-:Y:S07]  /*4cd0*/  MOV R0, UR17 ;  /* 0x0000001100007c02 */ /* 0x000fee0008000f00 */
.L_x_88:
[----:B-1----:R-:W-:-:S04]  /*4ce0*/  SHF.L.U32 R2, R15, 0x1f, RZ ;  /* 0x0000001f0f027819 */ /* 0x002fc800000006ff */
[----:B------:R1:W3:Y:S03]  /*4cf0*/  SYNCS.PHASECHK.TRANS64.TRYWAIT P0, [R0+URZ+0x88], R2 ;  /* 0x00008802000075a7 */ /* 0x0002e600080011ff */
[----:B---3--:R-:W-:Y:S05]  /*4d00*/  @!P0 NANOSLEEP.SYNCS 0x989680 ;  /* 0x009896800000895d */ /* 0x008fea0003900000 */
[----:B------:R-:W3:Y:S02]  /*4d10*/  @!P0 SYNCS.PHASECHK.TRANS64 P0, [R0+URZ+0x88], R2 ;  /* 0x00008802000085a7 */ /* 0x000ee400080010ff */
[----:B--23--:R-:W-:Y:S05]  /*4d20*/  @P0 EXIT ;  /* 0x000000000000094d */ /* 0x00cfea0003800000 */
[----:B------:R-:W-:Y:S05]  /*4d30*/  BRA `(.L_x_88) ;  /* 0xfffffffc00e87947 */ /* 0x000fea000383ffff */
.L_x_79:
[----:B------:R-:W-:-:S06]  /*4d40*/  UISETP.GE.AND UP0, UPT, UR22, 0x4, UPT ;  /* 0x000000041600788c */ /* 0x000fcc000bf06270 */
[----:B------:R-:W-:-:S13]  /*4d50*/  PLOP3.LUT P0, PT, PT, PT, UP0, 0x80, 0x8 ;  /* 0x000000000008781c */ /* 0x000fda0003f0f008 */
[----:B------:R-:W-:Y:S05]  /*4d60*/  @!P0 EXIT ;  /* 0x000000000000894d */ /* 0x000fea0003800000 */
[----:B------:R-:W-:Y:S01]  /*4d70*/  BAR.SYNC.DEFER_BLOCKING 0x6, 0xa0 ;  /* 0x0182800000007b1d */ /* 0x000fe20000010000 */
[C---:B------:R-:W-:Y:S02]  /*4d80*/  IMAD.SHL.U32 R4, R131.reuse, 0x40, RZ ;  /* 0x0000004083047824 */ /* 0x040fe400078e00ff */
[----:B------:R-:W-:Y:S02]  /*4d90*/  HFMA2 R68, -RZ, RZ, 0, 0 ;  /* 0x00000000ff447431 */ /* 0x000fe400000001ff */
[C---:B------:R-:W-:Y:S01]  /*4da0*/  IMAD.SHL.U32 R140, R131.reuse, 0x8, RZ ;  /* 0x00000008838c7824 */ /* 0x040fe200078e00ff */
[----:B------:R-:W-:Y:S01]  /*4db0*/  CS2R R144, SRZ ;  /* 0x0000000000907805 */ /* 0x000fe2000001ff00 */
[C---:B------:R-:W-:Y:S01]  /*4dc0*/  IMAD.SHL.U32 R147, R131.reuse, 0x10, RZ ;  /* 0x0000001083937824 */ /* 0x040fe200078e00ff */
[----:B------:R-:W-:Y:S01]  /*4dd0*/  UMOV UR44, 0x400 ;  /* 0x00000400002c7882 */ /* 0x000fe20000000000 */
[----:B------:R-:W-:Y:S01]  /*4de0*/  LOP3.LUT R5, R4, 0x180, RZ, 0xc0, !PT ;  /* 0x0000018004057812 */ /* 0x000fe200078ec0ff */
[----:B------:R-:W-:Y:S01]  /*4df0*/  ULEA UR44, UR61, UR44, 0x18 ;  /* 0x0000002c3d2c7291 */ /* 0x000fe2000f8ec0ff */
[----:B------:R-:W1:Y:S01]  /*4e00*/  LDC.64 R136, c[0x0][0x888] ;  /* 0x00022200ff887b82 */ /* 0x000e620000000a00 */
[----:B------:R-:W-:Y:S01]  /*4e10*/  IMAD.U32 R69, R131, 0x10000, RZ ;  /* 0x0001000083457824 */ /* 0x000fe200078e00ff */
[----:B------:R-:W-:Y:S01]  /*4e20*/  LOP3.LUT R140, R5, 0x30, R140, 0xf8, !PT ;  /* 0x00000030058c7812 */ /* 0x000fe200078ef88c */
[----:B------:R-:W-:Y:S01]  /*4e30*/  UIADD3 UR4, UPT, UPT, UR44, 0x2200, URZ ;  /* 0x000022002c047890 */ /* 0x000fe2000fffe0ff */
[----:B------:R-:W-:Y:S01]  /*4e40*/  LOP3.LUT R149, R147, 0x20, RZ, 0xc0, !PT ;  /* 0x0000002093957812 */ /* 0x000fe200078ec0ff */
[----:B------:R-:W-:Y:S01]  /*4e50*/  IMAD.MOV.U32 R146, RZ, RZ, RZ ;  /* 0x000000ffff927224 */ /* 0x000fe200078e00ff */
[----:B------:R-:W-:Y:S01]  /*4e60*/  LOP3.LUT R140, R140, 0x1e40, R4, 0xf8, !PT ;  /* 0x00001e408c8c7812 */ /* 0x000fe200078ef804 */
[----:B------:R-:W-:Y:S01]  /*4e70*/  IMAD.MOV.U32 R143, RZ, RZ, RZ ;  /* 0x000000ffff8f7224 */ /* 0x000fe200078e00ff */
[----:B------:R-:W2:Y:S01]  /*4e80*/  LDC.64 R138, c[0x0][0x890] ;  /* 0x00022400ff8a7b82 */ /* 0x000ea20000000a00 */
[----:B------:R-:W-:Y:S01]  /*4e90*/  LOP3.LUT R69, R69, 0x600000, RZ, 0xc0, !PT ;  /* 0x0060000045457812 */ /* 0x000fe200078ec0ff */
[----:B------:R-:W3:Y:S01]  /*4ea0*/  LDCU UR53, c[0x0][0x370] ;  /* 0x00006e00ff3577ac */ /* 0x000ee20008000800 */
[----:B------:R-:W-:Y:S01]  /*4eb0*/  VIADD R148, R140, UR44 ;  /* 0x0000002c8c947c36 */ /* 0x000fe20008000000 */
[----:B------:R-:W-:-:S02]  /*4ec0*/  LOP3.LUT R147, R147, 0x40, RZ, 0xc0, !PT ;  /* 0x0000004093937812 */ /* 0x000fc400078ec0ff */
[----:B------:R-:W-:Y:S01]  /*4ed0*/  MOV R150, UR4 ;  /* 0x0000000400967c02 */ /* 0x000fe20008000f00 */
[----:B------:R-:W4:Y:S01]  /*4ee0*/  LDS R0, [UR44+0x150] ;  /* 0x0001502cff007984 */ /* 0x000f220008000800 */
[----:B------:R-:W1:Y:S01]  /*4ef0*/  LDC.64 R134, c[0x0][0x8b0] ;  /* 0x00022c00ff867b82 */ /* 0x000e620000000a00 */
[--C-:B------:R-:W-:Y:S01]  /*4f00*/  IADD3 R149, PT, PT, -R149, 0x200, R148.reuse ;  /* 0x0000020095957810 */ /* 0x100fe20007ffe194 */
[----:B------:R-:W1:Y:S01]  /*4f10*/  LDCU.64 UR62, c[0x0][0x348] ;  /* 0x00006900ff3e77ac */ /* 0x000e620008000a00 */
[----:B------:R-:W-:-:S03]  /*4f20*/  IADD3 R148, PT, PT, -R147, 0x200, R148 ;  /* 0x0000020093947810 */ /* 0x000fc60007ffe194 */
[----:B------:R-:W-:Y:S01]  /*4f30*/  IMAD.IADD R147, R149, 0x1, -R147 ;  /* 0x0000000195937824 */ /* 0x000fe200078e0a93 */
[----:B------:R-:W1:Y:S01]  /*4f40*/  LDCU UR41, c[0x0][0xb0c] ;  /* 0x00016180ff2977ac */ /* 0x000e620008000800 */
[----:B------:R-:W1:Y:S01]  /*4f50*/  LDC.64 R132, c[0x0][0x8a8] ;  /* 0x00022a00ff847b82 */ /* 0x000e620000000a00 */
[----:B------:R-:W1:Y:S01]  /*4f60*/  LDCU UR39, c[0x0][0xb30] ;  /* 0x00016600ff2777ac */ /* 0x000e620008000800 */
[----:B------:R-:W1:Y:S01]  /*4f70*/  LDCU.64 UR56, c[0x0][0x888] ;  /* 0x00011100ff3877ac */ /* 0x000e620008000a00 */
[----:B------:R-:W1:Y:S01]  /*4f80*/  LDCU.64 UR42, c[0x0][0xb28] ;  /* 0x00016500ff2a77ac */ /* 0x000e620008000a00 */
[----:B------:R-:W1:Y:S01]  /*4f90*/  LDCU.128 UR48, c[0x0][0xb10] ;  /* 0x00016200ff3077ac */ /* 0x000e620008000c00 */
[----:B------:R-:W1:Y:S01]  /*4fa0*/  LDCU UR52, c[0x0][0x374] ;  /* 0x00006e80ff3477ac */ /* 0x000e620008000800 */
[----:B------:R-:W-:Y:S01]  /*4fb0*/  UIADD3 UR59, UPT, UPT, UR44, 0x200, URZ ;  /* 0x000002002c3b7890 */ /* 0x000fe2000fffe0ff */
[----:B---34-:R-:W-:-:S11]  /*4fc0*/  IMAD.IADD R69, R0, 0x1, R69 ;  /* 0x0000000100457824 */ /* 0x018fd600078e0245 */
.L_x_106:
[----:B------:R-:W-:Y:S02]  /*4fd0*/  LEA R3, R143, UR44, 0x3 ;  /* 0x0000002c8f037c11 */ /* 0x000fe4000f8e18ff */
[----:B------:R-:W-:Y:S02]  /*4fe0*/  SHF.L.U32 R0, R145, 0x1f, RZ ;  /* 0x0000001f91007819 */ /* 0x000fe400000006ff */
[----:B-1----:R-:W-:Y:S02]  /*4ff0*/  LEA R4, R143, UR44, 0x4 ;  /* 0x0000002c8f047c11 */ /* 0x002fe4000f8e20ff */
[----:B------:R-:W3:Y:S02]  /*5000*/  SYNCS.PHASECHK.TRANS64.TRYWAIT P0, [R3+URZ+0xa0], R0 ;  /* 0x0000a000030075a7 */ /* 0x000ee400080011ff */
[----:B--23--:R-:W-:Y:S05]  /*5010*/  @!P0 BRA `(.L_x_89) ;  /* 0x0000002c00188947 */ /* 0x00cfea0003800000 */
.L_x_146:
[----:B------:R-:W4:Y:S01]  /*5020*/  LDS.128 R4, [R4+0x130] ;  /* 0x0001300004047984 */ /* 0x000f220000000c00 */
[----:B------:R-:W-:Y:S01]  /*5030*/  UISETP.GE.AND UP0, UPT, UR40, 0x1, UPT ;  /* 0x000000012800788c */ /* 0x000fe2000bf06270 */
[----:B------:R-:W-:Y:S01]  /*5040*/  @!PT LDS RZ, [RZ] ;  /* 0x00000000fffff984 */ /* 0x000fe20000000800 */
[----:B------:R-:W-:Y:S01]  /*5050*/  @!PT LDS RZ, [RZ] ;  /* 0x00000000fffff984 */ /* 0x000fe20000000800 */
[----:B------:R-:W-:Y:S01]  /*5060*/  @!PT LDS RZ, [RZ] ;  /* 0x00000000fffff984 */ /* 0x000fe20000000800 */
[----:B------:R-:W-:Y:S01]  /*5070*/  @!PT LDS RZ, [RZ] ;  /* 0x00000000fffff984 */ /* 0x000fe20000000800 */
[----:B------:R1:W-:Y:S06]  /*5080*/  MEMBAR.ALL.CTA ;  /* 0x0000000000007992 */ /* 0x0003ec0000008000 */
[----:B-1----:R-:W1:Y:S01]  /*5090*/  FENCE.VIEW.ASYNC.S ;  /* 0x00000000000073c6 */ /* 0x002e620000000000 */
[----:B----4-:R-:W-:Y:S11]  /*50a0*/  LOP3.LUT P0, RZ, R6, 0x1, RZ, 0xc0, !PT ;  /* 0x0000000106ff7812 */ /* 0x010ff6000780c0ff */
[----:B------:R-:W-:Y:S02]  /*50b0*/  @!UPT UIADD3 URZ, UPT, UPT, URZ, URZ, URZ ;  /* 0x000000fffffff290 */ /* 0x000fe4000fffe0ff */
[----:B-1----:R-:W-:Y:S01]  /*50c0*/  VOTEU.ANY UP1, P0 ;  /* 0x0000000000ff7886 */ /* 0x002fe20000020100 */
[----:B------:R-:W-:Y:S01]  /*50d0*/  PLOP3.LUT P0, PT, PT, PT, UP1, 0x80, 0x8 ;  /* 0x000000000008781c */ /* 0x000fe20003f0f018 */
[----:B------:R-:W-:Y:S11]  /*50e0*/  UP2UR UR47, UPR, URZ, 0x2 ;  /* 0x00000002ff2f7883 */ /* 0x000ff60008000000 */
[----:B------:R-:W-:Y:S01]  /*50f0*/  @!UPT UIADD3 URZ, UPT, UPT, URZ, URZ, URZ ;  /* 0x000000fffffff290 */ /* 0x000fe2000fffe0ff */
[----:B---3--:R-:W-:Y:S02]  /*5100*/  @P0 SHF.R.U32.HI R0, RZ, 0x10, R5 ;  /* 0x00000010ff000819 */ /* 0x008fe40000011605 */
        /* <DEDUP_REMOVED lines=12> */
[----:B------:R-:W3:Y:S01]  /*51d0*/  LDCU UR12, c[0x0][0xb20] ;  /* 0x00016400ff0c77ac */ /* 0x000ee20008000800 */
[----:B------:R-:W-:Y:S02]  /*51e0*/  UIMAD.WIDE.U32 UR4, UR52, UR51, URZ ;  /* 0x00000033340472a5 */ /* 0x000fe4000f8e00ff */
[----:B------:R-:W-:Y:S02]  /*51f0*/  UIMAD.WIDE.U32 UR6, UR53, UR48, URZ ;  /* 0x00000030350672a5 */ /* 0x000fe4000f8e00ff */
[----:B------:R-:W-:Y:S02]  /*5200*/  UISETP.NE.AND UP0, UPT, UR50, 0x1, UPT ;  /* 0x000000013200788c */ /* 0x000fe4000bf05270 */
[----:B------:R-:W-:Y:S02]  /*5210*/  UIMAD.WIDE.U32 UR8, UR37, UR51, URZ ;  /* 0x00000033250872a5 */ /* 0x000fe4000f8e00ff */
[----:B------:R-:W-:Y:S02]  /*5220*/  UIMAD.WIDE.U32 UR10, UR38, UR48, URZ ;  /* 0x00000030260a72a5 */ /* 0x000fe4000f8e00ff */
[----:B------:R-:W-:Y:S02]  /*5230*/  UISETP.NE.AND UP1, UPT, UR41, 0x1, UPT ;  /* 0x000000012900788c */ /* 0x000fe4000bf25270 */
[----:B------:R-:W-:Y:S01]  /*5240*/  UISETP.NE.AND UP2, UPT, UR40, 0x1, UPT ;  /* 0x000000012800788c */ /* 0x000fe2000bf45270 */
[----:B------:R-:W-:Y:S02]  /*5250*/  UMOV UR4, UR5 ;  /* 0x0000000500047c82 */ /* 0x000fe40008000000 */
[----:B---3--:R-:W-:Y:S03]  /*5260*/  USHF.R.U32.HI UR5, URZ, UR12, UR4 ;  /* 0x0000000cff057299 */ /* 0x008fe60008011604 */
[----:B------:R-:W-:Y:S02]  /*5270*/  UMOV UR4, UR7 ;  /* 0x0000000700047c82 */ /* 0x000fe40008000000 */
[----:B------:R-:W-:Y:S02]  /*5280*/  USHF.R.U32.HI UR7, URZ, UR49, UR4 ;  /* 0x00000031ff077299 */ /* 0x000fe40008011604 */
[----:B------:R-:W-:Y:S02]  /*5290*/  USEL UR4, UR52, UR5, !UP0 ;  /* 0x0000000534047287 */ /* 0x000fe4000c000000 */
[----:B------:R-:W-:Y:S01]  /*52a0*/  USEL UR7, UR53, UR7, !UP1 ;  /* 0x0000000735077287 */ /* 0x000fe2000c800000 */
[----:B------:R-:W-:Y:S01]  /*52b0*/  UMOV UR5, UR9 ;  /* 0x0000000900057c82 */ /* 0x000fe20008000000 */
[----:B------:R-:W-:Y:S02]  /*52c0*/  UIMAD.WIDE.U32 UR8, UR4, UR42, URZ ;  /* 0x0000002a040872a5 */ /* 0x000fe4000f8e00ff */
[----:B------:R-:W-:Y:S03]  /*52d0*/  USHF.R.U32.HI UR6, URZ, UR12, UR5 ;  /* 0x0000000cff067299 */ /* 0x000fe60008011605 */
[----:B------:R-:W-:Y:S01]  /*52e0*/  UMOV UR5, UR11 ;  /* 0x0000000b00057c82 */ /* 0x000fe20008000000 */
[----:B------:R-:W-:Y:S02]  /*52f0*/  UIMAD.WIDE.U32 UR10, UR7, UR42, URZ ;  /* 0x0000002a070a72a5 */ /* 0x000fe4000f8e00ff */
[----:B------:R-:W-:Y:S02]  /*5300*/  USHF.R.U32.HI UR12, URZ, UR49, UR5 ;  /* 0x00000031ff0c7299 */ /* 0x000fe40008011605 */
[----:B------:R-:W-:Y:S01]  /*5310*/  USEL UR6, UR37, UR6, !UP0 ;  /* 0x0000000625067287 */ /* 0x000fe2000c000000 */
[----:B------:R-:W-:Y:S02]  /*5320*/  UMOV UR5, UR9 ;  /* 0x0000000900057c82 */ /* 0x000fe40008000000 */
[----:B------:R-:W-:Y:S01]  /*5330*/  UMOV UR10, UR11 ;  /* 0x0000000b000a7c82 */ /* 0x000fe20008000000 */
[----:B------:R-:W-:Y:S02]  /*5340*/  @UP2 USHF.R.U32.HI UR4, URZ, UR43, UR5 ;  /* 0x0000002bff042299 */ /* 0x000fe40008011605 */
[----:B------:R-:W-:Y:S02]  /*5350*/  @UP2 USHF.R.U32.HI UR7, URZ, UR43, UR10 ;  /* 0x0000002bff072299 */ /* 0x000fe4000801160a */
[----:B------:R-:W-:Y:S02]  /*5360*/  UIMAD UR4, UR40, UR4, URZ ;  /* 0x00000004280472a4 */ /* 0x000fe4000f8e02ff */
[----:B------:R-:W-:Y:S02]  /*5370*/  UIMAD.WIDE.U32 UR10, UR6, UR42, URZ ;  /* 0x0000002a060a72a5 */ /* 0x000fe4000f8e00ff */
[----:B------:R-:W-:Y:S02]  /*5380*/  USEL UR5, UR38, UR12, !UP1 ;  /* 0x0000000c26057287 */ /* 0x000fe4000c800000 */
[----:B------:R-:W-:Y:S02]  /*5390*/  UIMAD UR8, UR40, UR7, URZ ;  /* 0x00000007280872a4 */ /* 0x000fe4000f8e02ff */
[----:B------:R-:W-:Y:S03]  /*53a0*/  UISETP.GE.AND UP0, UPT, UR6, UR4, UPT ;  /* 0x000000040600728c */ /* 0x000fe6000bf06270 */
[----:B------:R-:W-:Y:S01]  /*53b0*/  UMOV UR4, UR11 ;  /* 0x0000000b00047c82 */ /* 0x000fe20008000000 */
[----:B------:R-:W-:Y:S02]  /*53c0*/  UISETP.GE.OR UP0, UPT, UR5, UR8, UP0 ;  /* 0x000000080500728c */ /* 0x000fe40008706670 */
[----:B------:R-:W-:Y:S02]  /*53d0*/  USHF.R.U32.HI UR4, URZ, UR43, UR4 ;  /* 0x0000002bff047299 */ /* 0x000fe40008011604 */
[----:B------:R-:W-:Y:S02]  /*53e0*/  UIMAD.WIDE.U32 UR8, UR5, UR42, URZ ;  /* 0x0000002a050872a5 */ /* 0x000fe4000f8e00ff */
[----:B------:R-:W-:Y:S02]  /*53f0*/  USEL UR11, UR6, UR4, !UP2 ;  /* 0x00000004060b7287 */ /* 0x000fe4000d000000 */
[----:B------:R-:W-:Y:S02]  /*5400*/  UIADD3 UR8, UPT, UPT, -UR5, URZ, URZ ;  /* 0x000000ff05087290 */ /* 0x000fe4000fffe1ff */
[----:B------:R-:W-:Y:S01]  /*5410*/  UIADD3 UR10, UPT, UPT, -UR11, URZ, URZ ;  /* 0x000000ff0b0a7290 */ /* 0x000fe2000fffe1ff */
[----:B------:R-:W-:Y:S01]  /*5420*/  @!UP0 UMOV UR4, UR9 ;  /* 0x0000000900048c82 */ /* 0x000fe20008000000 */
[----:B------:R-:W-:Y:S02]  /*5430*/  UIADD3 UR9, UPT, UPT, -UR6, URZ, URZ ;  /* 0x000000ff06097290 */ /* 0x000fe4000fffe1ff */
[----:B------:R-:W-:Y:S02]  /*5440*/  @!UP0 USHF.R.U32.HI UR4, URZ, UR43, UR4 ;  /* 0x0000002bff048299 */ /* 0x000fe40008011604 */
[----:B------:R-:W-:Y:S02]  /*5450*/  UIMAD UR10, UR40, UR10, UR6 ;  /* 0x0000000a280a72a4 */ /* 0x000fe4000f8e0206 */
[----:B------:R-:W-:Y:S04]  /*5460*/  @!UP0 USEL UR4, UR5, UR4, !UP2 ;  /* 0x0000000405048287 */ /* 0x000fe8000d000000 */
[----:B------:R-:W-:Y:S02]  /*5470*/  @!UP0 UIMAD UR10, UR7, UR10, UR4 ;  /* 0x0000000a070a82a4 */ /* 0x000fe4000f8e0204 */
[----:B------:R-:W-:Y:S02]  /*5480*/  @!UP0 UIADD3 UR11, UPT, UPT, UR11, -UR4, URZ ;  /* 0x800000040b0b8290 */ /* 0x000fe4000fffe0ff */
[----:B------:R-:W-:Y:S02]  /*5490*/  UIMAD UR7, UR41, UR8, UR38 ;  /* 0x00000008290772a4 */ /* 0x000fe4000f8e0226 */
[----:B------:R-:W-:Y:S02]  /*54a0*/  @!UP0 UIMAD UR6, UR11, UR40, UR5 ;  /* 0x000000280b0682a4 */ /* 0x000fe4000f8e0205 */
[----:B------:R-:W-:Y:S01]  /*54b0*/  UIMAD UR4, UR50, UR9, UR37 ;  /* 0x00000009320472a4 */ /* 0x000fe2000f8e0225 */
[----:B------:R-:W-:Y:S02]  /*54c0*/  @!UP0 UMOV UR5, UR10 ;  /* 0x0000000a00058c82 */ /* 0x000fe40008000000 */
[----:B------:R-:W-:Y:S02]  /*54d0*/  UIMAD UR38, UR5, UR41, UR7 ;  /* 0x00000029052672a4 */ /* 0x000fe4000f8e0207 */
[----:B------:R-:W-:Y:S11]  /*54e0*/  UIMAD UR37, UR6, UR50, UR4 ;  /* 0x00000032062572a4 */ /* 0x000ff6000f8e0204 */
[----:B------:R-:W-:Y:S01]  /*54f0*/  @!UPT UIADD3 URZ, UPT, UPT, URZ, URZ, URZ ;  /* 0x000000fffffff290 */ /* 0x000fe2000fffe0ff */
.L_x_90:
[----:B------:R-:W-:Y:S01]  /*5500*/  UISETP.NE.AND UP0, UPT, UR39, 0x1, UPT ;  /* 0x000000012700788c */ /* 0x000fe2000bf05270 */
[----:B------:R-:W-:Y:S10]  /*5510*/  IADD3 R143, PT, PT, R143, 0x1, RZ ;  /* 0x000000018f8f7810 */ /* 0x000ff40007ffe0ff */
[----:B------:R-:W3:Y:S01]  /*5520*/  @!UP0 LDCU.128 UR12, c[0x0][0xb10] ;  /* 0x00016200ff0c87ac */ /* 0x000ee20008000c00 */
[----:B------:R-:W4:Y:S01]  /*5530*/  @!UP0 LDCU UR5, c[0x0][0xb0c] ;  /* 0x00016180ff0587ac */ /* 0x000f220008000800 */
[----:B------:R-:W2:Y:S01]  /*5540*/  @!UP0 LDCU UR10, c[0x0][0xb20] ;  /* 0x00016400ff0a87ac */ /* 0x000ea20008000800 */
[----:B---3--:R-:W-:Y:S02]  /*5550*/  UIMAD.WIDE.U32 UR8, UR38, UR12, URZ ;  /* 0x0000000c260872a5 */ /* 0x008fe4000f8e00ff */
[----:B------:R-:W-:Y:S02]  /*5560*/  UIMAD.WIDE.U32 UR6, UR37, UR15, URZ ;  /* 0x0000000f250672a5 */ /* 0x000fe4000f8e00ff */
[----:B------:R-:W-:Y:S03]  /*5570*/  @!UP0 UISETP.NE.AND UP1, UPT, UR14, 0x1, UPT ;  /* 0x000000010e00888c */ /* 0x000fe6000bf25270 */
[----:B------:R-:W-:Y:S01]  /*5580*/  @!UP0 UMOV UR4, UR9 ;  /* 0x0000000900048c82 */ /* 0x000fe20008000000 */
[----:B----4-:R-:W-:Y:S02]  /*5590*/  @!UP0 UISETP.NE.AND UP2, UPT, UR5, 0x1, UPT ;  /* 0x000000010500888c */ /* 0x010fe4000bf45270 */
[----:B------:R-:W-:Y:S01]  /*55a0*/  @!UP0 USHF.R.U32.HI UR4, URZ, UR13, UR4 ;  /* 0x0000000dff048299 */ /* 0x000fe20008011604 */
[----:B------:R-:W-:Y:S02]  /*55b0*/  @!UP0 UMOV UR6, UR7 ;  /* 0x0000000700068c82 */ /* 0x000fe40008000000 */
[----:B--2---:R-:W-:Y:S02]  /*55c0*/  @!UP0 USHF.R.U32.HI UR6, URZ, UR10, UR6 ;  /* 0x0000000aff068299 */ /* 0x004fe40008011606 */
[----:B------:R-:W-:Y:S02]  /*55d0*/  @!UP0 USEL UR7, UR38, UR4, !UP2 ;  /* 0x0000000426078287 */ /* 0x000fe4000d000000 */
[----:B------:R-:W-:Y:S04]  /*55e0*/  @!UP0 USEL UR6, UR37, UR6, !UP1 ;  /* 0x0000000625068287 */ /* 0x000fe8000c800000 */
[----:B------:R-:W-:Y:S02]  /*55f0*/  @!UP0 UIADD3 UR4, UPT, UPT, -UR7, UR6, URZ ;  /* 0x0000000607048290 */ /* 0x000fe4000fffe1ff */
[----:B------:R-:W-:Y:S02]  /*5600*/  @!UP0 UIADD3 UR6, UPT, UPT, UR7, -UR6, URZ ;  /* 0x8000000607068290 */ /* 0x000fe4000fffe0ff */
[----:B------:R-:W-:Y:S02]  /*5610*/  @!UP0 UIMAD UR38, UR4, UR5, UR38 ;  /* 0x00000005042682a4 */ /* 0x000fe4000f8e0226 */
[----:B------:R-:W-:Y:S02]  /*5620*/  @!UP0 UIMAD UR37, UR6, UR14, UR37 ;  /* 0x0000000e062582a4 */ /* 0x000fe4000f8e0225 */
[----:B------:R-:W-:Y:S09]  /*5630*/  ULOP3.LUT UP0, URZ, UR59, 0x1b0, URZ, 0xc0, !UPT ;  /* 0x000001b03bff7892 */ /* 0x000ff2000f80c0ff */
[----:B------:R-:W-:Y:S05]  /*5640*/  BRA.U !UP0, `(.L_x_91) ;  /* 0x0000000108407547 */ /* 0x000fea000b800000 */
[----:B------:R-:W2:Y:S01]  /*5650*/  LDCU.64 UR8, c[0x4][0x80] ;  /* 0x01001000ff0877ac */ /* 0x000ea20008000a00 */
[----:B------:R-:W-:Y:S01]  /*5660*/  MOV R3, 0x0 ;  /* 0x0000000000037802 */ /* 0x000fe20000000f00 */
[----:B------:R-:W-:Y:S02]  /*5670*/  HFMA2 R12, -RZ, RZ, 0, 5.9604644775390625e-08 ;  /* 0x00000001ff0c7431 */ /* 0x000fe400000001ff */
[----:B------:R-:W-:Y:S02]  /*5680*/  IMAD.MOV.U32 R8, RZ, RZ, 0x70 ;  /* 0x00000070ff087424 */ /* 0x000fe400078e00ff */
[----:B------:R-:W-:Y:S01]  /*5690*/  IMAD.MOV.U32 R13, RZ, RZ, RZ ;  /* 0x000000ffff0d7224 */ /* 0x000fe200078e00ff */
[----:B------:R-:W3:Y:S01]  /*56a0*/  LDCU.64 UR6, c[0x4][0x88] ;  /* 0x01001100ff0677ac */ /* 0x000ee20008000a00 */
[----:B------:R-:W4:Y:S01]  /*56b0*/  LDC.64 R2, c[0x4][R3] ;  /* 0x0100000003027b82 */ /* 0x000f220000000a00 */
[----:B------:R-:W1:Y:S01]  /*56c0*/  LDCU.64 UR4, c[0x4][0x8] ;  /* 0x01000100ff0477ac */ /* 0x000e620008000a00 */
[----:B--2---:R-:W-:Y:S01]  /*56d0*/  MOV R5, UR9 ;  /* 0x0000000900057c02 */ /* 0x004fe20008000f00 */
[----:B------:R-:W-:Y:S01]  /*56e0*/  IMAD.U32 R4, RZ, RZ, UR8 ;  /* 0x00000008ff047e24 */ /* 0x000fe2000f8e00ff */
[----:B---3--:R-:W-:Y:S01]  /*56f0*/  MOV R7, UR7 ;  /* 0x0000000700077c02 */ /* 0x008fe20008000f00 */
[----:B------:R-:W-:Y:S01]  /*5700*/  IMAD.U32 R6, RZ, RZ, UR6 ;  /* 0x00000006ff067e24 */ /* 0x000fe2000f8e00ff */
[----:B-1----:R-:W-:Y:S01]  /*5710*/  MOV R11, UR5 ;  /* 0x00000005000b7c02 */ /* 0x002fe20008000f00 */
[----:B------:R-:W-:Y:S02]  /*5720*/  IMAD.U32 R10, RZ, RZ, UR4 ;  /* 0x00000004ff0a7e24 */ /* 0x000fe4000f8e00ff */
[----:B------:R-:W-:Y:S07]  /*5730*/  LEPC R20, `(.L_x_91) ;  /* 0x000000001014794e */ /* 0x000fee0000000000 */
[----:B----45:R-:W-:Y:S05]  /*5740*/  CALL.ABS.NOINC R2 ;  /* 0x0000000002007343 */ /* 0x030fea0003c00000 */
.L_x_91:
[----:B------:R-:W-:Y:S01]  /*5750*/  LOP3.LUT P0, RZ, R150, 0x1b0, RZ, 0xc0, !PT ;  /* 0x000001b096ff7812 */ /* 0x000fe2000780c0ff */
[----:B------:R-:W-:Y:S11]  /*5760*/  BSSY.RECONVERGENT B6, `(.L_x_92) ;  /* 0x0000013000067945 */ /* 0x000ff60003800200 */
[----:B------:R-:W-:Y:S01]  /*5770*/  @!UPT UIADD3 URZ, UPT, UPT, URZ, URZ, URZ ;  /* 0x000000fffffff290 */ /* 0x000fe2000fffe0ff */
[----:B------:R-:W-:Y:S05]  /*5780*/  @!P0 BRA `(.L_x_93) ;  /* 0x0000000000408947 */ /* 0x000fea0003800000 */
        /* <DEDUP_REMOVED lines=16> */
.L_x_93:
[----:B------:R-:W-:Y:S05]  /*5890*/  BSYNC.RECONVERGENT B6 ;  /* 0x0000000000067941 */ /* 0x000fea0003800200 */
.L_x_92:
[----:B------:R-:W-:Y:S01]  /*58a0*/  ISETP.NE.U32.AND P3, PT, R138, RZ, PT ;  /* 0x000000ff8a00720c */ /* 0x000fe20003f65070 */
[----:B------:R-:W-:Y:S01]  /*58b0*/  UISETP.NE.AND UP1, UPT, UR60, URZ, UPT ;  /* 0x000000ff3c00728c */ /* 0x000fe2000bf25270 */
[----:B------:R-:W-:Y:S02]  /*58c0*/  ISETP.NE.U32.AND P4, PT, R134, RZ, PT ;  /* 0x000000ff8600720c */ /* 0x000fe40003f85070 */
[----:B------:R-:W-:Y:S02]  /*58d0*/  ISETP.NE.AND.EX P3, PT, R139, RZ, PT, P3 ;  /* 0x000000ff8b00720c */ /* 0x000fe40003f65330 */
[----:B------:R-:W-:Y:S02]  /*58e0*/  PLOP3.LUT P1, PT, PT, PT, PT, 0x8, 0x80 ;  /* 0x000000000080781c */ /* 0x000fe40003f2e170 */
[----:B------:R-:W-:Y:S02]  /*58f0*/  PLOP3.LUT P0, PT, PT, PT, UP1, 0x80, 0x8 ;  /* 0x000000000008781c */ /* 0x000fe40003f0f018 */
[----:B------:R-:W-:Y:S02]  /*5900*/  ISETP.NE.AND.EX P4, PT, R135, RZ, PT, P4 ;  /* 0x000000ff8700720c */ /* 0x000fe40003f85340 */
[----:B------:R-:W2:Y:S09]  /*5910*/  @UP1 LDCU.64 UR4, c[0x0][0x888] ;  /* 0x00011100ff0417ac */ /* 0x000eb20008000a00 */
[----:B------:R-:W-:Y:S01]  /*5920*/  @P0 PLOP3.LUT P1, PT, P3, PT, PT, 0x80, 0x8 ;  /* 0x000000000008081c */ /* 0x000fe20001f2f070 */
[----:B--2---:R-:W-:Y:S04]  /*5930*/  @UP1 UISETP.NE.U32.AND UP0, UPT, UR4, URZ, UPT ;  /* 0x000000ff0400128c */ /* 0x004fe8000bf05070 */
[----:B------:R-:W-:Y:S04]  /*5940*/  @UP1 UISETP.NE.AND.EX UP0, UPT, UR5, URZ, UPT, UP0 ;  /* 0x000000ff0500128c */ /* 0x000fe8000bf05300 */
[----:B------:R-:W-:Y:S01]  /*5950*/  @UP1 USEL UR4, URZ, 0xffffffff, UP0 ;  /* 0xffffffffff041887 */ /* 0x000fe20008000000 */
[----:B------:R-:W-:Y:S11]  /*5960*/  @!P3 BRA `(.L_x_94) ;  /* 0x000000000030b947 */ /* 0x000ff60003800000 */
        /* <DEDUP_REMOVED lines=12> */
.L_x_94:
[----:B------:R-:W-:Y:S05]  /*5a30*/  @!P4 BRA `(.L_x_95) ;  /* 0x000000000024c947 */ /* 0x000fea0003800000 */
[----:B------:R-:W-:Y:S01]  /*5a40*/  ISETP.NE.U32.AND P2, PT, R132, RZ, PT ;  /* 0x000000ff8400720c */ /* 0x000fe20003f45070 */
[----:B------:R-:W2:Y:S03]  /*5a50*/  LDCU.64 UR6, c[0x0][0x358] ;  /* 0x00006b00ff0677ac */ /* 0x000ea60008000a00 */
[----:B------:R-:W-:Y:S11]  /*5a60*/  ISETP.NE.AND.EX P2, PT, R133, RZ, PT, P2 ;  /* 0x000000ff8500720c */ /* 0x000ff60003f45320 */
[----:B------:R-:W-:Y:S02]  /*5a70*/  @!UPT UIADD3 URZ, UPT, UPT, URZ, URZ, URZ ;  /* 0x000000fffffff290 */ /* 0x000fe4000fffe0ff */
[----:B------:R-:W4:Y:S01]  /*5a80*/  @P2 LDC.64 R2, c[0x0][0x8a8] ;  /* 0x00022a00ff022b82 */ /* 0x000f220000000a00 */
[----:B-1----:R-:W-:Y:S04]  /*5a90*/  @P2 IMAD R0, R134, UR36, RZ ;  /* 0x0000002486002c24 */ /* 0x002fe8000f8e02ff */
[----:B----4-:R-:W-:Y:S05]  /*5aa0*/  @P2 IMAD.WIDE R2, R0, 0x4, R2 ;  /* 0x0000000400022825 */ /* 0x010fea00078e0202 */
[----:B--2--5:R2:W5:Y:S02]  /*5ab0*/  @P2 LDG.E R70, desc[UR6][R2.64] ;  /* 0x0000000602462981 */ /* 0x024564000c1e1900 */
[----:B--2---:R-:W4:Y:S02]  /*5ac0*/  @!P2 LDC R70, c[0x0][0x8a0] ;  /* 0x00022800ff46ab82 */ /* 0x004f240000000800 */
.L_x_95:
[----:B---3-5:R-:W-:Y:S01]  /*5ad0*/  @P0 FSETP.NEU.AND P4, PT, R71, RZ, PT ;  /* 0x000000ff4700020b */ /* 0x028fe20003f8d000 */
[----:B-1----:R-:W-:Y:S01]  /*5ae0*/  IMAD.U32 R0, RZ, RZ, UR4 ;  /* 0x00000004ff007e24 */ /* 0x002fe2000f8e00ff */
[----:B------:R-:W-:Y:S01]  /*5af0*/  @P0 LOP3.LUT P2, RZ, R141, 0xff, RZ, 0xc0, !PT ;  /* 0x000000ff8dff0812 */ /* 0x000fe2000784c0ff */
[----:B------:R-:W-:Y:S01]  /*5b00*/  BSSY B1, `(.L_x_96) ;  /* 0x000003d000017945 */ /* 0x000fe20003800000 */
[----:B------:R-:W-:Y:S02]  /*5b10*/  @P0 SEL R2, RZ, 0xffffffff, P4 ;  /* 0xffffffffff020807 */ /* 0x000fe40002000000 */
[----:B------:R-:W-:Y:S02]  /*5b20*/  CS2R R18, SRZ ;  /* 0x0000000000127805 */ /* 0x000fe4000001ff00 */
[----:B------:R-:W-:Y:S02]  /*5b30*/  LEA R22, R68, UR44, 0x3 ;  /* 0x0000002c44167c11 */ /* 0x000fe4000f8e18ff */
[----:B------:R-:W-:Y:S02]  /*5b40*/  CS2R R16, SRZ ;  /* 0x0000000000107805 */ /* 0x000fe4000001ff00 */
[----:B------:R-:W-:Y:S02]  /*5b50*/  @P1 SEL R2, R0, R2, !P2 ;  /* 0x0000000200021207 */ /* 0x000fe40005000000 */
[----:B------:R-:W-:Y:S02]  /*5b60*/  CS2R R26, SRZ ;  /* 0x00000000001a7805 */ /* 0x000fe4000001ff00 */
[----:B------:R-:W-:Y:S02]  /*5b70*/  SHF.L.U32 R4, R146, 0x1f, RZ ;  /* 0x0000001f92047819 */ /* 0x000fe400000006ff */
[----:B------:R-:W-:Y:S02]  /*5b80*/  CS2R R24, SRZ ;  /* 0x0000000000187805 */ /* 0x000fe4000001ff00 */
[----:B------:R-:W-:Y:S02]  /*5b90*/  @P0 LOP3.LUT R2, R2, 0x1, RZ, 0xc0, !PT ;  /* 0x0000000102020812 */ /* 0x000fe400078ec0ff */
[----:B------:R-:W-:Y:S02]  /*5ba0*/  CS2R R30, SRZ ;  /* 0x00000000001e7805 */ /* 0x000fe4000001ff00 */
[----:B------:R-:W-:Y:S02]  /*5bb0*/  PLOP3.LUT P5, PT, PT, PT, PT, 0x8, 0x80 ;  /* 0x000000000080781c */ /* 0x000fe40003fae170 */
[----:B------:R-:W-:Y:S02]  /*5bc0*/  CS2R R28, SRZ ;  /* 0x00000000001c7805 */ /* 0x000fe4000001ff00 */
[----:B------:R-:W-:Y:S01]  /*5bd0*/  ISETP.NE.U32.OR P1, PT, R2, 0x1, !P0 ;  /* 0x000000010200780c */ /* 0x000fe20004725470 */
[----:B------:R-:W-:Y:S01]  /*5be0*/  IMAD R2, R68, 0x40, R69 ;  /* 0x0000004044027824 */ /* 0x000fe200078e0245 */
[----:B------:R-:W-:Y:S02]  /*5bf0*/  CS2R R34, SRZ ;  /* 0x0000000000227805 */ /* 0x000fe4000001ff00 */
[----:B------:R-:W-:Y:S09]  /*5c00*/  CS2R R32, SRZ ;  /* 0x0000000000207805 */ /* 0x000ff2000001ff00 */
[----:B------:R-:W-:Y:S04]  /*5c10*/  @P1 SHF.L.U32 R0, R144, 0x1f, RZ ;  /* 0x0000001f90001819 */ /* 0x000fe800000006ff */
[----:B------:R-:W1:Y:S01]  /*5c20*/  @P1 SYNCS.PHASECHK.TRANS64.TRYWAIT P0, [UR44+0x80], R0 ;  /* 0x00008000ff0015a7 */ /* 0x000e62000800112c */
[----:B------:R2:W3:Y:S01]  /*5c30*/  SYNCS.PHASECHK.TRANS64.TRYWAIT P4, [R22+URZ+0xc0], R4 ;  /* 0x0000c004160075a7 */ /* 0x0004e200080811ff */
[----:B-1----:R-:W-:Y:S01]  /*5c40*/  @P1 PLOP3.LUT P5, PT, P0, PT, PT, 0x8, 0x80 ;  /* 0x000000000080181c */ /* 0x002fe200007ae170 */
[----:B------:R-:W-:Y:S01]  /*5c50*/  @!UPT UIADD3 URZ, UPT, UPT, URZ, URZ, URZ ;  /* 0x000000fffffff290 */ /* 0x000fe2000fffe0ff */
[----:B--23--:R-:W-:Y:S11]  /*5c60*/  @!P1 BRA `(.L_x_97) ;  /* 0x0000000000989947 */ /* 0x00cff60003800000 */
[----:B------:R-:W-:Y:S01]  /*5c70*/  ISETP.NE.U32.AND P0, PT, RZ, UR56, PT ;  /* 0x00000038ff007c0c */ /* 0x000fe2000bf05070 */
[----:B------:R-:W-:Y:S01]  /*5c80*/  BSSY B0, `(.L_x_98) ;  /* 0x0000016000007945 */ /* 0x000fe20003800000 */
[----:B------:R-:W-:Y:S02]  /*5c90*/  FSETP.NEU.AND P2, PT, R71, RZ, PT ;  /* 0x000000ff4700720b */ /* 0x000fe40003f4d000 */
[----:B------:R-:W-:Y:S02]  /*5ca0*/  CS2R R34, SRZ ;  /* 0x0000000000227805 */ /* 0x000fe4000001ff00 */
[----:B------:R-:W-:Y:S02]  /*5cb0*/  ISETP.NE.AND.EX P0, PT, RZ, UR57, PT, P0 ;  /* 0x00000039ff007c0c */ /* 0x000fe4000bf05300 */
[----:B------:R-:W-:Y:S02]  /*5cc0*/  CS2R R32, SRZ ;  /* 0x0000000000207805 */ /* 0x000fe4000001ff00 */
[----:B------:R-:W-:Y:S02]  /*5cd0*/  LOP3.LUT P1, RZ, R141, 0xff, RZ, 0xc0, !PT ;  /* 0x000000ff8dff7812 */ /* 0x000fe4000782c0ff */
[----:B------:R-:W-:Y:S02]  /*5ce0*/  CS2R R30, SRZ ;  /* 0x00000000001e7805 */ /* 0x000fe4000001ff00 */
[----:B------:R-:W-:Y:S02]  /*5cf0*/  SEL R0, RZ, 0xffffffff, P2 ;  /* 0xffffffffff007807 */ /* 0x000fe40001000000 */
[----:B------:R-:W-:Y:S02]  /*5d00*/  CS2R R28, SRZ ;  /* 0x00000000001c7805 */ /* 0x000fe4000001ff00 */
[----:B------:R-:W-:Y:S02]  /*5d10*/  SEL R3, RZ, 0xffffffff, P0 ;  /* 0xffffffffff037807 */ /* 0x000fe40000000000 */
[----:B------:R-:W-:Y:S02]  /*5d20*/  CS2R R26, SRZ ;  /* 0x00000000001a7805 */ /* 0x000fe4000001ff00 */
[----:B------:R-:W-:Y:S02]  /*5d30*/  CS2R R24, SRZ ;  /* 0x0000000000187805 */ /* 0x000fe4000001ff00 */
[----:B------:R-:W-:Y:S02]  /*5d40*/  CS2R R18, SRZ ;  /* 0x0000000000127805 */ /* 0x000fe4000001ff00 */
[----:B------:R-:W-:Y:S02]  /*5d50*/  @P3 SEL R0, R3, R0, !P1 ;  /* 0x0000000003003207 */ /* 0x000fe40004800000 */
[----:B------:R-:W-:Y:S02]  /*5d60*/  CS2R R16, SRZ ;  /* 0x0000000000107805 */ /* 0x000fe4000001ff00 */
[----:B------:R-:W-:Y:S04]  /*5d70*/  LOP3.LUT R0, R0, 0x1, RZ, 0xc0, !PT ;  /* 0x0000000100007812 */ /* 0x000fe800078ec0ff */
[----:B------:R-:W-:Y:S01]  /*5d80*/  ISETP.NE.U32.AND P0, PT, R0, 0x1, PT ;  /* 0x000000010000780c */ /* 0x000fe20003f05070 */
[----:B------:R-:W-:Y:S01]  /*5d90*/  @!UPT UIADD3 URZ, UPT, UPT, URZ, URZ, URZ ;  /* 0x000000fffffff290 */ /* 0x000fe2000fffe0ff */
[----:B------:R-:W-:Y:S11]  /*5da0*/  @!P5 BRA `(.L_x_99) ;  /* 0x00000000000cd947 */ /* 0x000ff60003800000 */
[----:B------:R-:W-:Y:S04]  /*5db0*/  SHF.L.U32 R3, R144, 0x1f, RZ ;  /* 0x0000001f90037819 */ /* 0x000fe800000006ff */
[----:B------:R-:W1:Y:S02]  /*5dc0*/  SYNCS.PHASECHK.TRANS64.TRYWAIT P1, [UR44+0x80], R3 ;  /* 0x00008003ff0075a7 */ /* 0x000e64000802112c */
[----:B-1----:R-:W-:Y:S05]  /*5dd0*/  @!P1 BRA `(.L_x_100) ;  /* 0x0000001c00bc9947 */ /* 0x002fea0003800000 */
.L_x_99:
[----:B------:R-:W-:Y:S05]  /*5de0*/  BSYNC B0 ;  /* 0x0000000000007941 */ /* 0x000fea0003800000 */
.L_x_98:
[----:B------:R2:W3:Y:S01]  /*5df0*/  @P0 LDS.128 R32, [R140+UR44+0x200] ;  /* 0x0002002c8c200984 */ /* 0x0004e20008000c00 */
[----:B------:R-:W-:Y:S01]  /*5e00*/  UIADD3 UR4, UPT, UPT, UR44, 0x88, URZ ;  /* 0x000000882c047890 */ /* 0x000fe2000fffe0ff */
[----:B------:R-:W-:Y:S02]  /*5e10*/  LOP3.LUT R144, R144, 0x1, RZ, 0x3c, !PT ;  /* 0x0000000190907812 */ /* 0x000fe400078e3cff */
[----:B------:R2:W1:Y:S01]  /*5e20*/  @P0 LDS.128 R28, [R149+0x10] ;  /* 0x00001000951c0984 */ /* 0x0004620000000c00 */
[----:B------:R-:W-:Y:S03]  /*5e30*/  UPRMT UR4, UR61, 0x654, UR4 ;  /* 0x000006543d047896 */ /* 0x000fe60008000004 */
[----:B------:R2:W1:Y:S04]  /*5e40*/  @P0 LDS.128 R24, [R148+0x20] ;  /* 0x0000200094180984 */ /* 0x0004680000000c00 */
[----:B------:R2:W1:Y:S01]  /*5e50*/  @P0 LDS.128 R16, [R147+0x30] ;  /* 0x0000300093100984 */ /* 0x0004620000000c00 */
[----:B------:R-:W-:Y:S01]  /*5e60*/  @!PT LDS RZ, [RZ] ;  /* 0x00000000fffff984 */ /* 0x000fe20000000800 */
[----:B------:R-:W-:Y:S01]  /*5e70*/  @!PT LDS RZ, [RZ] ;  /* 0x00000000fffff984 */ /* 0x000fe20000000800 */
[----:B------:R-:W-:Y:S01]  /*5e80*/  @!PT LDS RZ, [RZ] ;  /* 0x00000000fffff984 */ /* 0x000fe20000000800 */
[----:B------:R-:W-:Y:S01]  /*5e90*/  @!PT LDS RZ, [RZ] ;  /* 0x00000000fffff984 */ /* 0x000fe20000000800 */
[----:B------:R5:W-:Y:S06]  /*5ea0*/  MEMBAR.ALL.CTA ;  /* 0x0000000000007992 */ /* 0x000bec0000008000 */
[----:B-----5:R-:W5:Y:S02]  /*5eb0*/  FENCE.VIEW.ASYNC.S ;  /* 0x00000000000073c6 */ /* 0x020f640000000000 */
[----:B-----5:R-:W-:Y:S01]  /*5ec0*/  SYNCS.ARRIVE.TRANS64.RED.A1T0 RZ, [UR4], RZ ;  /* 0x000000ffffff79a7 */ /* 0x020fe20008100404 */
.L_x_97:
[----:B------:R-:W-:Y:S05]  /*5ed0*/  BSYNC B1 ;  /* 0x0000000000017941 */ /* 0x000fea0003800000 */
.L_x_96:
[----:B-1----:R-:W-:Y:S04]  /*5ee0*/  SHF.R.U32.HI R0, RZ, 0x15, R2 ;  /* 0x00000015ff007819 */ /* 0x002fe80000011602 */
[----:B------:R-:W-:Y:S01]  /*5ef0*/  LOP3.LUT P0, RZ, R0, 0x3, R142, 0x48, !PT ;  /* 0x0000000300ff7812 */ /* 0x000fe2000780488e */
[----:B------:R-:W-:Y:S01]  /*5f00*/  @!UPT UIADD3 URZ, UPT, UPT, URZ, URZ, URZ ;  /* 0x000000fffffff290 */ /* 0x000fe2000fffe0ff */
[----:B------:R-:W-:Y:S11]  /*5f10*/  @P4 BRA `(.L_x_101) ;  /* 0x0000000000084947 */ /* 0x000ff60003800000 */
[----:B------:R-:W1:Y:S02]  /*5f20*/  SYNCS.PHASECHK.TRANS64.TRYWAIT P1, [R22+URZ+0xc0], R4 ;  /* 0x0000c004160075a7 */ /* 0x000e6400080211ff */
[----:B-1----:R-:W-:Y:S05]  /*5f30*/  @!P1 BRA `(.L_x_102) ;  /* 0x0000001c007c9947 */ /* 0x002fea0003800000 */
.L_x_101:
[----:B------:R-:W-:Y:S05]  /*5f40*/  @!P0 BRA `(.L_x_103) ;  /* 0x0000000000408947 */ /* 0x000fea0003800000 */
[----:B------:R-:W1:Y:S01]  /*5f50*/  LDCU.64 UR8, c[0x4][0x70] ;  /* 0x01000e00ff0877ac */ /* 0x000e620008000a00 */
[----:B------:R-:W-:Y:S01]  /*5f60*/  MOV R15, 0x0 ;  /* 0x00000000000f7802 */ /* 0x000fe20000000f00 */
[----:B------:R-:W-:Y:S02]  /*5f70*/  HFMA2 R12, -RZ, RZ, 0, 5.9604644775390625e-08 ;  /* 0x00000001ff0c7431 */ /* 0x000fe400000001ff */
[----:B------:R-:W-:Y:S02]  /*5f80*/  IMAD.MOV.U32 R8, RZ, RZ, 0x192 ;  /* 0x00000192ff087424 */ /* 0x000fe400078e00ff */
[----:B------:R-:W-:Y:S01]  /*5f90*/  IMAD.MOV.U32 R13, RZ, RZ, RZ ;  /* 0x000000ffff0d7224 */ /* 0x000fe200078e00ff */
[----:B------:R-:W5:Y:S01]  /*5fa0*/  LDCU.64 UR6, c[0x4][0x78] ;  /* 0x01000f00ff0677ac */ /* 0x000f620008000a00 */
[----:B------:R-:W2:Y:S01]  /*5fb0*/  LDC.64 R14, c[0x4][R15] ;  /* 0x010000000f0e7b82 */ /* 0x000ea20000000a00 */
[----:B------:R-:W3:Y:S01]  /*5fc0*/  LDCU.64 UR4, c[0x4][0x10] ;  /* 0x01000200ff0477ac */ /* 0x000ee20008000a00 */
[----:B-1----:R-:W-:Y:S01]  /*5fd0*/  MOV R5, UR9 ;  /* 0x0000000900057c02 */ /* 0x002fe20008000f00 */
[----:B------:R-:W-:Y:S01]  /*5fe0*/  IMAD.U32 R4, RZ, RZ, UR8 ;  /* 0x00000008ff047e24 */ /* 0x000fe2000f8e00ff */
[----:B-----5:R-:W-:Y:S01]  /*5ff0*/  MOV R7, UR7 ;  /* 0x0000000700077c02 */ /* 0x020fe20008000f00 */
[----:B------:R-:W-:Y:S01]  /*6000*/  IMAD.U32 R6, RZ, RZ, UR6 ;  /* 0x00000006ff067e24 */ /* 0x000fe2000f8e00ff */
[----:B---3--:R-:W-:Y:S01]  /*6010*/  MOV R11, UR5 ;  /* 0x00000005000b7c02 */ /* 0x008fe20008000f00 */
[----:B------:R-:W-:Y:S02]  /*6020*/  IMAD.U32 R10, RZ, RZ, UR4 ;  /* 0x00000004ff0a7e24 */ /* 0x000fe4000f8e00ff */
[----:B------:R-:W-:Y:S07]  /*6030*/  LEPC R20, `(.L_x_103) ;  /* 0x000000001014794e */ /* 0x000fee0000000000 */
[----:B--2-4-:R-:W-:Y:S05]  /*6040*/  CALL.ABS.NOINC R14 ;  /* 0x000000000e007343 */ /* 0x014fea0003c00000 */
.L_x_103:
[----:B------:R-:W-:Y:S01]  /*6050*/  LOP3.LUT P0, RZ, R131, 0x60, RZ, 0xc0, !PT ;  /* 0x0000006083ff7812 */ /* 0x000fe2000780c0ff */
[----:B------:R-:W-:Y:S05]  /*6060*/  WARPSYNC.ALL ;  /* 0x0000000000007948 */ /* 0x000fea0003800000 */
[----:B------:R-:W-:Y:S01]  /*6070*/  R2UR UR4, R2 ;  /* 0x00000000020472ca */ /* 0x000fe200000e0000 */
[----:B------:R-:W-:Y:S01]  /*6080*/  BSSY.RECONVERGENT B0, `(.L_x_104) ;  /* 0x0000120000007945 */ /* 0x000fe20003800200 */
[----:B---3--:R-:W-:Y:S02]  /*6090*/  F2FP.F16.E5M2.UNPACK_B R2, R32 ;  /* 0x00000020ff02723e */ /* 0x008fe400020004ff */
[-C--:B------:R-:W-:Y:S02]  /*60a0*/  F2FP.F16.E5M2.UNPACK_B R21, R33.reuse ;  /* 0x00000021ff15723e */ /* 0x080fe400020004ff */
[----:B------:R-:W-:Y:S01]  /*60b0*/  F2FP.F16.E5M2.UNPACK_B R12, R28 ;  /* 0x0000001cff0c723e */ /* 0x000fe200020004ff */
[----:B------:R-:W-:Y:S01]  /*60c0*/  HADD2.F32 R0, -RZ, R2.H0_H0 ;  /* 0x20000002ff007230 */ /* 0x000fe20000004100 */
[----:B------:R-:W-:Y:S01]  /*60d0*/  F2FP.F16.E5M2.UNPACK_B R32, R32.H1 ;  /* 0x00000020ff20723e */ /* 0x000fe200030004ff */
[--C-:B------:R-:W-:Y:S01]  /*60e0*/  HADD2.F32 R73, -RZ, R21.reuse.H0_H0 ;  /* 0x20000015ff497230 */ /* 0x100fe20000004100 */
[----:B------:R-:W-:Y:S01]  /*60f0*/  F2FP.F16.E5M2.UNPACK_B R33, R33.H1 ;  /* 0x00000021ff21723e */ /* 0x000fe200030004ff */
[----:B------:R-:W-:Y:S01]  /*6100*/  HADD2.F32 R74, -RZ, R21.H1_H1 ;  /* 0x30000015ff4a7230 */ /* 0x000fe20000004100 */
[-C--:B------:R-:W-:Y:S01]  /*6110*/  F2FP.F16.E5M2.UNPACK_B R20, R34.reuse ;  /* 0x00000022ff14723e */ /* 0x080fe200020004ff */
[--C-:B------:R-:W-:Y:S01]  /*6120*/  HADD2.F32 R3, -RZ, R32.reuse.H0_H0 ;  /* 0x20000020ff037230 */ /* 0x100fe20000004100 */
[----:B------:R-:W-:Y:S01]  /*6130*/  F2FP.F16.E5M2.UNPACK_B R15, R34.H1 ;  /* 0x00000022ff0f723e */ /* 0x000fe200030004ff */
[----:B------:R-:W-:Y:S01]  /*6140*/  HADD2.F32 R72, -RZ, R32.H1_H1 ;  /* 0x30000020ff487230 */ /* 0x000fe20000004100 */
[-C--:B------:R-:W-:Y:S01]  /*6150*/  F2FP.F16.E5M2.UNPACK_B R14, R35.reuse ;  /* 0x00000023ff0e723e */ /* 0x080fe200020004ff */
[--C-:B------:R-:W-:Y:S01]  /*6160*/  HADD2.F32 R75, -RZ, R33.reuse.H0_H0 ;  /* 0x20000021ff4b7230 */ /* 0x100fe20000004100 */
[----:B------:R-:W-:Y:S01]  /*6170*/  F2FP.F16.E5M2.UNPACK_B R13, R35.H1 ;  /* 0x00000023ff0d723e */ /* 0x000fe200030004ff */
[----:B------:R-:W-:Y:S01]  /*6180*/  HADD2.F32 R76, -RZ, R33.H1_H1 ;  /* 0x30000021ff4c7230 */ /* 0x000fe20000004100 */
[----:B------:R-:W-:Y:S01]  /*6190*/  F2FP.F16.E5M2.UNPACK_B R28, R28.H1 ;  /* 0x0000001cff1c723e */ /* 0x000fe200030004ff */
[--C-:B------:R-:W-:Y:S01]  /*61a0*/  HADD2.F32 R77, -RZ, R20.reuse.H0_H0 ;  /* 0x20000014ff4d7230 */ /* 0x100fe20000004100 */
[-C--:B------:R-:W-:Y:S01]  /*61b0*/  F2FP.F16.E5M2.UNPACK_B R11, R29.reuse ;  /* 0x0000001dff0b723e */ /* 0x080fe200020004ff */
        /* <DEDUP_REMOVED lines=15> */
[----:B------:R-:W-:Y:S01]  /*62b0*/  R2UR UR5, R22 ;  /* 0x00000000160572ca */ /* 0x000fe200000e0000 */
        /* <DEDUP_REMOVED lines=29> */
[----:B------:R-:W-:Y:S01]  /*6490*/  IADD3 R68, PT, PT, R68, 0x1, RZ ;  /* 0x0000000144447810 */ /* 0x000fe20007ffe0ff */
[--C-:B------:R-:W-:Y:S02]  /*64a0*/  HADD2.F32 R101, -RZ, R5.reuse.H0_H0 ;  /* 0x20000005ff657230 */ /* 0x100fe40000004100 */
[----:B------:R-:W-:Y:S02]  /*64b0*/  HADD2.F32 R102, -RZ, R5.H1_H1 ;  /* 0x30000005ff667230 */ /* 0x000fe40000004100 */
[--C-:B------:R-:W-:Y:S02]  /*64c0*/  HADD2.F32 R103, -RZ, R4.reuse.H0_H0 ;  /* 0x20000004ff677230 */ /* 0x100fe40000004100 */
[----:B------:R-:W-:Y:S02]  /*64d0*/  HADD2.F32 R104, -RZ, R4.H1_H1 ;  /* 0x30000004ff687230 */ /* 0x000fe40000004100 */
[----:B------:R-:W1:Y:S01]  /*64e0*/  LDTM.x64 R4, tmem[UR4] ;  /* 0x00000004000479ee */ /* 0x000e620008340000 */
[----:B------:R-:W-:Y:S01]  /*64f0*/  NOP ;  /* 0x0000000000007918 */ /* 0x000fe20000000000 */
[----:B------:R-:W-:Y:S01]  /*6500*/  UIADD3 UR4, UPT, UPT, UR5, 0xe0, URZ ;  /* 0x000000e005047890 */ /* 0x000fe2000fffe0ff */
[----:B------:R-:W-:Y:S02]  /*6510*/  HADD2.F32 R2, -RZ, R2.H1_H1 ;  /* 0x30000002ff027230 */ /* 0x000fe40000004100 */
[--C-:B------:R-:W-:Y:S01]  /*6520*/  HADD2.F32 R105, -RZ, R106.reuse.H0_H0 ;  /* 0x2000006aff697230 */ /* 0x100fe20000004100 */
[----:B------:R-:W-:Y:S01]  /*6530*/  UPRMT UR4, UR61, 0x654, UR4 ;  /* 0x000006543d047896 */ /* 0x000fe20008000004 */
[----:B------:R-:W-:Y:S02]  /*6540*/  HADD2.F32 R106, -RZ, R106.H1_H1 ;  /* 0x3000006aff6a7230 */ /* 0x000fe40000004100 */
[--C-:B------:R-:W-:Y:S02]  /*6550*/  HADD2.F32 R109, -RZ, R110.reuse.H0_H0 ;  /* 0x2000006eff6d7230 */ /* 0x100fe40000004100 */
[----:B------:R-:W-:Y:S02]  /*6560*/  HADD2.F32 R110, -RZ, R110.H1_H1 ;  /* 0x3000006eff6e7230 */ /* 0x000fe40000004100 */
[--C-:B------:R-:W-:Y:S02]  /*6570*/  HADD2.F32 R113, -RZ, R114.reuse.H0_H0 ;  /* 0x20000072ff717230 */ /* 0x100fe40000004100 */
[----:B-1----:R-:W-:Y:S01]  /*6580*/  SYNCS.ARRIVE.TRANS64.RED.A1T0 RZ, [UR4], RZ ;  /* 0x000000ffffff79a7 */ /* 0x002fe20008100404 */
[----:B------:R-:W-:Y:S02]  /*6590*/  HADD2.F32 R114, -RZ, R114.H1_H1 ;  /* 0x30000072ff727230 */ /* 0x000fe40000004100 */
[--C-:B------:R-:W-:Y:S02]  /*65a0*/  HADD2.F32 R117, -RZ, R118.reuse.H0_H0 ;  /* 0x20000076ff757230 */ /* 0x100fe40000004100 */
[----:B------:R-:W-:Y:S02]  /*65b0*/  HADD2.F32 R118, -RZ, R118.H1_H1 ;  /* 0x30000076ff767230 */ /* 0x000fe40000004100 */
[--C-:B------:R-:W-:Y:S02]  /*65c0*/  HADD2.F32 R121, -RZ, R122.reuse.H0_H0 ;  /* 0x2000007aff797230 */ /* 0x100fe40000004100 */
[C---:B----4-:R-:W-:Y:S01]  /*65d0*/  FMUL R4, R70.reuse, R4 ;  /* 0x0000000446047220 */ /* 0x050fe20000400000 */
[C---:B------:R-:W-:Y:S01]  /*65e0*/  FMUL R5, R70.reuse, R5 ;  /* 0x0000000546057220 */ /* 0x040fe20000400000 */
[C---:B------:R-:W-:Y:S01]  /*65f0*/  FMUL R8, R70.reuse, R8 ;  /* 0x0000000846087220 */ /* 0x040fe20000400000 */
[C---:B------:R-:W-:Y:S01]  /*6600*/  FMUL R9, R70.reuse, R9 ;  /* 0x0000000946097220 */ /* 0x040fe20000400000 */
[C---:B------:R-:W-:Y:S01]  /*6610*/  FFMA R4, R71.reuse, R0, R4 ;  /* 0x0000000047047223 */ /* 0x040fe20000000004 */
[C---:B------:R-:W-:Y:S01]  /*6620*/  FFMA R5, R71.reuse, R2, R5 ;  /* 0x0000000247057223 */ /* 0x040fe20000000005 */
[C---:B------:R-:W-:Y:S01]  /*6630*/  FMUL R12, R70.reuse, R12 ;  /* 0x0000000c460c7220 */ /* 0x040fe20000400000 */
[C---:B------:R-:W-:Y:S01]  /*6640*/  FMUL R13, R70.reuse, R13 ;  /* 0x0000000d460d7220 */ /* 0x040fe20000400000 */
[C---:B------:R-:W-:Y:S01]  /*6650*/  FMUL R16, R70.reuse, R16 ;  /* 0x0000001046107220 */ /* 0x040fe20000400000 */
[C---:B------:R-:W-:Y:S01]  /*6660*/  FMUL R17, R70.reuse, R17 ;  /* 0x0000001146117220 */ /* 0x040fe20000400000 */
[C---:B------:R-:W-:Y:S01]  /*6670*/  FMUL R0, R70.reuse, R20 ;  /* 0x0000001446007220 */ /* 0x040fe20000400000 */
[C---:B------:R-:W-:Y:S01]  /*6680*/  FMUL R2, R70.reuse, R21 ;  /* 0x0000001546027220 */ /* 0x040fe20000400000 */
[C---:B------:R-:W-:Y:S01]  /*6690*/  FMUL R21, R70.reuse, R28 ;  /* 0x0000001c46157220 */ /* 0x040fe20000400000 */
[----:B------:R-:W-:Y:S02]  /*66a0*/  HADD2.F32 R122, -RZ, R122.H1_H1 ;  /* 0x3000007aff7a7230 */ /* 0x000fe40000004100 */
[C---:B------:R-:W-:Y:S01]  /*66b0*/  FMUL R6, R70.reuse, R6 ;  /* 0x0000000646067220 */ /* 0x040fe20000400000 */
[--C-:B------:R-:W-:Y:S02]  /*66c0*/  HADD2.F32 R125, -RZ, R126.reuse.H0_H0 ;  /* 0x2000007eff7d7230 */ /* 0x100fe40000004100 */
[C---:B------:R-:W-:Y:S01]  /*66d0*/  FMUL R7, R70.reuse, R7 ;  /* 0x0000000746077220 */ /* 0x040fe20000400000 */
[----:B------:R-:W-:Y:S02]  /*66e0*/  HADD2.F32 R126, -RZ, R126.H1_H1 ;  /* 0x3000007eff7e7230 */ /* 0x000fe40000004100 */
[C---:B------:R-:W-:Y:S01]  /*66f0*/  FFMA R6, R71.reuse, R3, R6 ;  /* 0x0000000347067223 */ /* 0x040fe20000000006 */
[C---:B------:R-:W-:Y:S01]  /*6700*/  FMUL R10, R70.reuse, R10 ;  /* 0x0000000a460a7220 */ /* 0x040fe20000400000 */
[C---:B------:R-:W-:Y:S01]  /*6710*/  FFMA R7, R71.reuse, R72, R7 ;  /* 0x0000004847077223 */ /* 0x040fe20000000007 */
[C---:B------:R-:W-:Y:S01]  /*6720*/  FFMA R8, R71.reuse, R73, R8 ;  /* 0x0000004947087223 */ /* 0x040fe20000000008 */
[C---:B------:R-:W-:Y:S01]  /*6730*/  FFMA R9, R71.reuse, R74, R9 ;  /* 0x0000004a47097223 */ /* 0x040fe20000000009 */
[C---:B------:R-:W-:Y:S01]  /*6740*/  FFMA R10, R71.reuse, R75, R10 ;  /* 0x0000004b470a7223 */ /* 0x040fe2000000000a */
[--C-:B------:R-:W-:Y:S02]  /*6750*/  HADD2.F32 R74, -RZ, R129.reuse.H0_H0 ;  /* 0x20000081ff4a7230 */ /* 0x100fe40000004100 */
[C---:B------:R-:W-:Y:S01]  /*6760*/  FMUL R11, R70.reuse, R11 ;  /* 0x0000000b460b7220 */ /* 0x040fe20000400000 */
[----:B------:R-:W-:Y:S02]  /*6770*/  HADD2.F32 R75, -RZ, R129.H1_H1 ;  /* 0x30000081ff4b7230 */ /* 0x000fe40000004100 */
[C---:B------:R-:W-:Y:S01]  /*6780*/  FMUL R14, R70.reuse, R14 ;  /* 0x0000000e460e7220 */ /* 0x040fe20000400000 */
[--C-:B------:R-:W-:Y:S02]  /*6790*/  HADD2.F32 R72, -RZ, R130.reuse.H0_H0 ;  /* 0x20000082ff487230 */ /* 0x100fe40000004100 */
[C---:B------:R-:W-:Y:S01]  /*67a0*/  FFMA R11, R71.reuse, R76, R11 ;  /* 0x0000004c470b7223 */ /* 0x040fe2000000000b */
[C---:B------:R-:W-:Y:S01]  /*67b0*/  FFMA R12, R71.reuse, R77, R12 ;  /* 0x0000004d470c7223 */ /* 0x040fe2000000000c */
[----:B------:R-:W-:Y:S01]  /*67c0*/  FFMA R13, R71, R78, R13 ;  /* 0x0000004e470d7223 */ /* 0x000fe2000000000d */
[----:B------:R-:W-:Y:S01]  /*67d0*/  F2FP.SATFINITE.E5M2.F32.PACK_AB_MERGE_C R76, R7, R6, RZ ;  /* 0x00000006074c723e */ /* 0x000fe200048060ff */
[----:B------:R-:W-:Y:S01]  /*67e0*/  FFMA R14, R71, R79, R14 ;  /* 0x0000004f470e7223 */ /* 0x000fe2000000000e */
[----:B------:R-:W-:Y:S01]  /*67f0*/  F2FP.SATFINITE.E5M2.F32.PACK_AB_MERGE_C R129, R11, R10, RZ ;  /* 0x0000000a0b81723e */ /* 0x000fe200048060ff */
[C---:B------:R-:W-:Y:S01]  /*6800*/  FMUL R7, R70.reuse, R24 ;  /* 0x0000001846077220 */ /* 0x040fe20000400000 */
[C---:B------:R-:W-:Y:S01]  /*6810*/  FMUL R10, R70.reuse, R25 ;  /* 0x00000019460a7220 */ /* 0x040fe20000400000 */
[C---:B------:R-:W-:Y:S01]  /*6820*/  FMUL R25, R70.reuse, R32 ;  /* 0x0000002046197220 */ /* 0x040fe20000400000 */
[----:B------:R-:W-:Y:S02]  /*6830*/  HADD2.F32 R73, -RZ, R130.H1_H1 ;  /* 0x30000082ff497230 */ /* 0x000fe40000004100 */
[C---:B------:R-:W-:Y:S01]  /*6840*/  FMUL R15, R70.reuse, R15 ;  /* 0x0000000f460f7220 */ /* 0x040fe20000400000 */
[C---:B------:R-:W-:Y:S01]  /*6850*/  FMUL R18, R70.reuse, R18 ;  /* 0x0000001246127220 */ /* 0x040fe20000400000 */
[C---:B------:R-:W-:Y:S01]  /*6860*/  FMUL R19, R70.reuse, R19 ;  /* 0x0000001346137220 */ /* 0x040fe20000400000 */
[C---:B------:R-:W-:Y:S01]  /*6870*/  FMUL R3, R70.reuse, R22 ;  /* 0x0000001646037220 */ /* 0x040fe20000400000 */
[C---:B------:R-:W-:Y:S01]  /*6880*/  FFMA R15, R71.reuse, R80, R15 ;  /* 0x00000050470f7223 */ /* 0x040fe2000000000f */
[C---:B------:R-:W-:Y:S01]  /*6890*/  FFMA R16, R71.reuse, R81, R16 ;  /* 0x0000005147107223 */ /* 0x040fe20000000010 */
[C---:B------:R-:W-:Y:S01]  /*68a0*/  FFMA R17, R71.reuse, R82, R17 ;  /* 0x0000005247117223 */ /* 0x040fe20000000011 */
[C---:B------:R-:W-:Y:S01]  /*68b0*/  FFMA R18, R71.reuse, R83, R18 ;  /* 0x0000005347127223 */ /* 0x040fe20000000012 */
        /* <DEDUP_REMOVED lines=16> */
[----:B------:R-:W-:Y:S01]  /*69c0*/  FMUL R20, R70, R27 ;  /* 0x0000001b46147220 */ /* 0x000fe20000400000 */
[----:B------:R-:W-:Y:S01]  /*69d0*/  F2FP.SATFINITE.E5M2.F32.PACK_AB_MERGE_C R3, R6, R3, RZ ;  /* 0x000000030603723e */ /* 0x000fe200048060ff */
[C---:B------:R-:W-:Y:S01]  /*69e0*/  FMUL R23, R70.reuse, R30 ;  /* 0x0000001e46177220 */ /* 0x040fe20000400000 */
[C---:B------:R-:W-:Y:S01]  /*69f0*/  FMUL R30, R70.reuse, R37 ;  /* 0x00000025461e7220 */ /* 0x040fe20000400000 */
[C---:B------:R-:W-:Y:S01]  /*6a00*/  FFMA R20, R71.reuse, R92, R20 ;  /* 0x0000005c47147223 */ /* 0x040fe20000000014 */
[C---:B------:R-:W-:Y:S01]  /*6a10*/  FFMA R21, R71.reuse, R93, R21 ;  /* 0x0000005d47157223 */ /* 0x040fe20000000015 */
[C---:B------:R-:W-:Y:S01]  /*6a20*/  FFMA R22, R71.reuse, R94, R22 ;  /* 0x0000005e47167223 */ /* 0x040fe20000000016 */
[C---:B------:R-:W-:Y:S01]  /*6a30*/  FFMA R23, R71.reuse, R95, R23 ;  /* 0x0000005f47177223 */ /* 0x040fe20000000017 */
        /* <DEDUP_REMOVED lines=12> */
[----:B------:R-:W-:Y:S01]  /*6b00*/  FMUL R38, R70, R45 ;  /* 0x0000002d46267220 */ /* 0x000fe20000400000 */
[C---:B------:R-:W-:Y:S01]  /*6b10*/  FFMA R28, R71.reuse, R100, R28 ;  /* 0x00000064471c7223 */ /* 0x040fe2000000001c */
[----:B------:R-:W-:Y:S01]  /*6b20*/  F2FP.SATFINITE.E5M2.F32.PACK_AB_MERGE_C R6, R22, R21, R6 ;  /* 0x000000151606723e */ /* 0x000fe20004806006 */
[C---:B------:R-:W-:Y:S01]  /*6b30*/  FFMA R29, R71.reuse, R101, R29 ;  /* 0x00000065471d7223 */ /* 0x040fe2000000001d */
[C---:B------:R-:W-:Y:S01]  /*6b40*/  FFMA R30, R71.reuse, R102, R30 ;  /* 0x00000066471e7223 */ /* 0x040fe2000000001e */
[----:B------:R-:W-:Y:S01]  /*6b50*/  FFMA R31, R71, R103, R31 ;  /* 0x00000067471f7223 */ /* 0x000fe2000000001f */
[C---:B------:R-:W-:Y:S01]  /*6b60*/  FMUL R45, R70.reuse, R52 ;  /* 0x00000034462d7220 */ /* 0x040fe20000400000 */
[C---:B------:R-:W-:Y:S01]  /*6b70*/  FMUL R52, R70.reuse, R59 ;  /* 0x0000003b46347220 */ /* 0x040fe20000400000 */
[C---:B------:R-:W-:Y:S01]  /*6b80*/  FMUL R59, R70.reuse, R66 ;  /* 0x00000042463b7220 */ /* 0x040fe20000400000 */
[----:B------:R-:W-:Y:S01]  /*6b90*/  F2FP.SATFINITE.E5M2.F32.PACK_AB_MERGE_C R66, R13, R12, R14 ;  /* 0x0000000c0d42723e */ /* 0x000fe2000480600e */
[C---:B------:R-:W-:Y:S01]  /*6ba0*/  FMUL R32, R70.reuse, R39 ;  /* 0x0000002746207220 */ /* 0x040fe20000400000 */
[--C-:B------:R-:W-:Y:S02]  /*6bb0*/  HADD2.F32 R107, -RZ, R108.reuse.H0_H0 ;  /* 0x2000006cff6b7230 */ /* 0x100fe40000004100 */
[C---:B------:R-:W-:Y:S01]  /*6bc0*/  FMUL R35, R70.reuse, R42 ;  /* 0x0000002a46237220 */ /* 0x040fe20000400000 */
[----:B------:R-:W-:Y:S02]  /*6bd0*/  HADD2.F32 R108, -RZ, R108.H1_H1 ;  /* 0x3000006cff6c7230 */ /* 0x000fe40000004100 */
[C---:B------:R-:W-:Y:S01]  /*6be0*/  FFMA R32, R71.reuse, R104, R32 ;  /* 0x0000006847207223 */ /* 0x040fe20000000020 */
[----:B------:R-:W-:Y:S01]  /*6bf0*/  FMUL R36, R70, R43 ;  /* 0x0000002b46247220 */ /* 0x000fe20000400000 */
[C---:B------:R-:W-:Y:S01]  /*6c00*/  FFMA R33, R71.reuse, R105, R33 ;  /* 0x0000006947217223 */ /* 0x040fe20000000021 */
[C---:B------:R-:W-:Y:S01]  /*6c10*/  FFMA R34, R71.reuse, R106, R34 ;  /* 0x0000006a47227223 */ /* 0x040fe20000000022 */
[--C-:B------:R-:W-:Y:S01]  /*6c20*/  HADD2.F32 R111, -RZ, R112.reuse.H0_H0 ;  /* 0x20000070ff6f7230 */ /* 0x100fe20000004100 */
[----:B------:R-:W-:Y:S01]  /*6c30*/  F2FP.SATFINITE.E5M2.F32.PACK_AB_MERGE_C R32, R32, R31, RZ ;  /* 0x0000001f2020723e */ /* 0x000fe200048060ff */
[C---:B------:R-:W-:Y:S01]  /*6c40*/  FFMA R35, R71.reuse, R107, R35 ;  /* 0x0000006b47237223 */ /* 0x040fe20000000023 */
[----:B------:R-:W-:Y:S02]  /*6c50*/  HADD2.F32 R112, -RZ, R112.H1_H1 ;  /* 0x30000070ff707230 */ /* 0x000fe40000004100 */
[----:B------:R-:W-:Y:S01]  /*6c60*/  FMUL R39, R70, R46 ;  /* 0x0000002e46277220 */ /* 0x000fe20000400000 */
[----:B------:R-:W-:Y:S01]  /*6c70*/  F2FP.SATFINITE.E5M2.F32.PACK_AB_MERGE_C R32, R30, R29, R32 ;  /* 0x0000001d1e20723e */ /* 0x000fe20004806020 */
[C---:B------:R-:W-:Y:S01]  /*6c80*/  FFMA R36, R71.reuse, R108, R36 ;  /* 0x0000006c47247223 */ /* 0x040fe20000000024 */
[C---:B------:R-:W-:Y:S01]  /*6c90*/  FMUL R40, R70.reuse, R47 ;  /* 0x0000002f46287220 */ /* 0x040fe20000400000 */
[C---:B------:R-:W-:Y:S01]  /*6ca0*/  FFMA R37, R71.reuse, R109, R37 ;  /* 0x0000006d47257223 */ /* 0x040fe20000000025 */
[C---:B------:R-:W-:Y:S01]  /*6cb0*/  FFMA R38, R71.reuse, R110, R38 ;  /* 0x0000006e47267223 */ /* 0x040fe20000000026 */
[C---:B------:R-:W-:Y:S01]  /*6cc0*/  FMUL R42, R70.reuse, R49 ;  /* 0x00000031462a7220 */ /* 0x040fe20000400000 */
[--C-:B------:R-:W-:Y:S02]  /*6cd0*/  HADD2.F32 R115, -RZ, R116.reuse.H0_H0 ;  /* 0x20000074ff737230 */ /* 0x100fe40000004100 */
[C---:B------:R-:W-:Y:S01]  /*6ce0*/  FFMA R39, R71.reuse, R111, R39 ;  /* 0x0000006f47277223 */ /* 0x040fe20000000027 */
[----:B------:R-:W-:Y:S02]  /*6cf0*/  HADD2.F32 R116, -RZ, R116.H1_H1 ;  /* 0x30000074ff747230 */ /* 0x000fe40000004100 */
[C---:B------:R-:W-:Y:S01]  /*6d00*/  FMUL R43, R70.reuse, R50 ;  /* 0x00000032462b7220 */ /* 0x040fe20000400000 */
[C---:B------:R-:W-:Y:S01]  /*6d10*/  FFMA R40, R71.reuse, R112, R40 ;  /* 0x0000007047287223 */ /* 0x040fe20000000028 */
[C---:B------:R-:W-:Y:S01]  /*6d20*/  FMUL R44, R70.reuse, R51 ;  /* 0x00000033462c7220 */ /* 0x040fe20000400000 */
[C---:B------:R-:W-:Y:S01]  /*6d30*/  FFMA R41, R71.reuse, R113, R41 ;  /* 0x0000007147297223 */ /* 0x040fe20000000029 */
[C---:B------:R-:W-:Y:S01]  /*6d40*/  FMUL R50, R70.reuse, R57 ;  /* 0x0000003946327220 */ /* 0x040fe20000400000 */
[C---:B------:R-:W-:Y:S01]  /*6d50*/  FMUL R57, R70.reuse, R64 ;  /* 0x0000004046397220 */ /* 0x040fe20000400000 */
[----:B------:R-:W-:Y:S01]  /*6d60*/  FFMA R42, R71, R114, R42 ;  /* 0x00000072472a7223 */ /* 0x000fe2000000002a */
[C---:B------:R-:W-:Y:S01]  /*6d70*/  FMUL R46, R70.reuse, R53 ;  /* 0x00000035462e7220 */ /* 0x040fe20000400000 */
[--C-:B------:R-:W-:Y:S01]  /*6d80*/  HADD2.F32 R119, -RZ, R120.reuse.H0_H0 ;  /* 0x20000078ff777230 */ /* 0x100fe20000004100 */
[----:B------:R-:W-:Y:S01]  /*6d90*/  F2FP.SATFINITE.E5M2.F32.PACK_AB_MERGE_C R64, R5, R4, R76 ;  /* 0x000000040540723e */ /* 0x000fe2000480604c */
[C---:B------:R-:W-:Y:S01]  /*6da0*/  FMUL R51, R70.reuse, R58 ;  /* 0x0000003a46337220 */ /* 0x040fe20000400000 */
[C---:B------:R-:W-:Y:S01]  /*6db0*/  FMUL R53, R70.reuse, R60 ;  /* 0x0000003c46357220 */ /* 0x040fe20000400000 */
[C---:B------:R-:W-:Y:S01]  /*6dc0*/  FFMA R43, R71.reuse, R115, R43 ;  /* 0x00000073472b7223 */ /* 0x040fe2000000002b */
[----:B------:R-:W-:Y:S02]  /*6dd0*/  HADD2.F32 R120, -RZ, R120.H1_H1 ;  /* 0x30000078ff787230 */ /* 0x000fe40000004100 */
[C---:B------:R-:W-:Y:S01]  /*6de0*/  FMUL R47, R70.reuse, R54 ;  /* 0x00000036462f7220 */ /* 0x040fe20000400000 */
[C---:B------:R-:W-:Y:S01]  /*6df0*/  FMUL R58, R70.reuse, R65 ;  /* 0x00000041463a7220 */ /* 0x040fe20000400000 */
[----:B------:R-:W-:Y:S01]  /*6e00*/  FMUL R60, R70, R67 ;  /* 0x00000043463c7220 */ /* 0x000fe20000400000 */
[----:B------:R-:W-:Y:S01]  /*6e10*/  F2FP.SATFINITE.E5M2.F32.PACK_AB_MERGE_C R5, R20, R11, RZ ;  /* 0x0000000b1405723e */ /* 0x000fe200048060ff */
[----:B------:R-:W-:Y:S01]  /*6e20*/  FFMA R44, R71, R116, R44 ;  /* 0x00000074472c7223 */ /* 0x000fe2000000002c */
[C---:B------:R-:W-:Y:S01]  /*6e30*/  FMUL R48, R70.reuse, R55 ;  /* 0x0000003746307220 */ /* 0x040fe20000400000 */
[----:B------:R-:W-:Y:S01]  /*6e40*/  F2FP.SATFINITE.E5M2.F32.PACK_AB_MERGE_C R65, R9, R8, R129 ;  /* 0x000000080941723e */ /* 0x000fe20004806081 */
[----:B------:R-:W-:Y:S01]  /*6e50*/  FFMA R45, R71, R117, R45 ;  /* 0x00000075472d7223 */ /* 0x000fe2000000002d */
[----:B------:R-:W-:Y:S01]  /*6e60*/  F2FP.SATFINITE.E5M2.F32.PACK_AB_MERGE_C R67, R17, R16, R18 ;  /* 0x000000101143723e */ /* 0x000fe20004806012 */
[----:B------:R-:W-:Y:S01]  /*6e70*/  FMUL R49, R70, R56 ;  /* 0x0000003846317220 */ /* 0x000fe20000400000 */
[C---:B------:R-:W-:Y:S01]  /*6e80*/  FFMA R46, R71.reuse, R118, R46 ;  /* 0x00000076472e7223 */ /* 0x040fe2000000002e */
[--C-:B------:R-:W-:Y:S02]  /*6e90*/  HADD2.F32 R123, -RZ, R124.reuse.H0_H0 ;  /* 0x2000007cff7b7230 */ /* 0x100fe40000004100 */
[C---:B------:R-:W-:Y:S01]  /*6ea0*/  FFMA R47, R71.reuse, R119, R47 ;  /* 0x00000077472f7223 */ /* 0x040fe2000000002f */
[----:B------:R1:W-:Y:S01]  /*6eb0*/  STS.128 [R140+UR44+0x2200], R64 ;  /* 0x002200408c007988 */ /* 0x0003e20008000c2c */
[----:B------:R-:W-:Y:S01]  /*6ec0*/  HADD2.F32 R124, -RZ, R124.H1_H1 ;  /* 0x3000007cff7c7230 */ /* 0x000fe20000004100 */
[----:B------:R-:W-:Y:S01]  /*6ed0*/  F2FP.SATFINITE.E5M2.F32.PACK_AB_MERGE_C R5, R10, R7, R5 ;  /* 0x000000070a05723e */ /* 0x000fe20004806005 */
[C---:B------:R-:W-:Y:S01]  /*6ee0*/  FFMA R48, R71.reuse, R120, R48 ;  /* 0x0000007847307223 */ /* 0x040fe20000000030 */
[----:B------:R-:W-:Y:S01]  /*6ef0*/  F2FP.SATFINITE.E5M2.F32.PACK_AB_MERGE_C R7, R28, R27, RZ ;  /* 0x0000001b1c07723e */ /* 0x000fe200048060ff */
        /* <DEDUP_REMOVED lines=8> */
[----:B------:R-:W-:Y:S01]  /*6f80*/  FMUL R56, R70, R63 ;  /* 0x0000003f46387220 */ /* 0x000fe20000400000 */
[----:B------:R-:W-:Y:S01]  /*6f90*/  F2FP.SATFINITE.E5M2.F32.PACK_AB_MERGE_C R4, R2, R0, R3 ;  /* 0x000000000204723e */ /* 0x000fe20004806003 */
[C---:B------:R-:W-:Y:S01]  /*6fa0*/  FFMA R53, R71.reuse, R125, R53 ;  /* 0x0000007d47357223 */ /* 0x040fe20000000035 */
[----:B------:R-:W-:Y:S01]  /*6fb0*/  F2FP.SATFINITE.E5M2.F32.PACK_AB_MERGE_C R7, R26, R25, R7 ;  /* 0x000000191a07723e */ /* 0x000fe20004806007 */
[C---:B------:R-:W-:Y:S01]  /*6fc0*/  FFMA R54, R71.reuse, R126, R54 ;  /* 0x0000007e47367223 */ /* 0x040fe20000000036 */
[C---:B------:R-:W-:Y:S01]  /*6fd0*/  FFMA R55, R71.reuse, R127, R55 ;  /* 0x0000007f47377223 */ /* 0x040fe20000000037 */
[----:B------:R-:W-:Y:S01]  /*6fe0*/  F2FP.SATFINITE.E5M2.F32.PACK_AB_MERGE_C R35, R36, R35, RZ ;  /* 0x000000232423723e */ /* 0x000fe200048060ff */
[C---:B------:R-:W-:Y:S01]  /*6ff0*/  FFMA R56, R71.reuse, R128, R56 ;  /* 0x0000008047387223 */ /* 0x040fe20000000038 */
[----:B------:R1:W-:Y:S01]  /*7000*/  STS.128 [R149+0x2010], R4 ;  /* 0x0020100495007388 */ /* 0x0003e20000000c00 */
[----:B------:R-:W-:Y:S01]  /*7010*/  F2FP.SATFINITE.E5M2.F32.PACK_AB_MERGE_C R39, R40, R39, RZ ;  /* 0x000000272827723e */ /* 0x000fe200048060ff */
[C---:B------:R-:W-:Y:S01]  /*7020*/  FFMA R57, R71.reuse, R72, R57 ;  /* 0x0000004847397223 */ /* 0x040fe20000000039 */
[----:B------:R-:W-:Y:S01]  /*7030*/  F2FP.SATFINITE.E5M2.F32.PACK_AB_MERGE_C R43, R44, R43, RZ ;  /* 0x0000002b2c2b723e */ /* 0x000fe200048060ff */
[C---:B------:R-:W-:Y:S01]  /*7040*/  FFMA R58, R71.reuse, R73, R58 ;  /* 0x00000049473a7223 */ /* 0x040fe2000000003a */
[C---:B------:R-:W-:Y:S01]  /*7050*/  FFMA R59, R71.reuse, R74, R59 ;  /* 0x0000004a473b7223 */ /* 0x040fe2000000003b */
[----:B------:R-:W-:Y:S01]  /*7060*/  F2FP.SATFINITE.E5M2.F32.PACK_AB_MERGE_C R33, R34, R33, R35 ;  /* 0x000000212221723e */ /* 0x000fe20004806023 */
[----:B------:R-:W-:Y:S01]  /*7070*/  FFMA R60, R71, R75, R60 ;  /* 0x0000004b473c7223 */ /* 0x000fe2000000003c */
[----:B------:R-:W-:Y:S02]  /*7080*/  F2FP.SATFINITE.E5M2.F32.PACK_AB_MERGE_C R34, R38, R37, R39 ;  /* 0x000000252622723e */ /* 0x000fe40004806027 */
[----:B------:R-:W-:Y:S02]  /*7090*/  F2FP.SATFINITE.E5M2.F32.PACK_AB_MERGE_C R35, R42, R41, R43 ;  /* 0x000000292a23723e */ /* 0x000fe4000480602b */
[----:B------:R-:W-:Y:S02]  /*70a0*/  F2FP.SATFINITE.E5M2.F32.PACK_AB_MERGE_C R51, R52, R51, RZ ;  /* 0x000000333433723e */ /* 0x000fe400048060ff */
[----:B------:R-:W-:Y:S01]  /*70b0*/  F2FP.SATFINITE.E5M2.F32.PACK_AB_MERGE_C R48, R48, R47, RZ ;  /* 0x0000002f3030723e */ /* 0x000fe200048060ff */
[----:B------:R1:W-:Y:S01]  /*70c0*/  STS.128 [R148+0x2020], R32 ;  /* 0x0020202094007388 */ /* 0x0003e20000000c00 */
[----:B------:R-:W-:Y:S02]  /*70d0*/  F2FP.SATFINITE.E5M2.F32.PACK_AB_MERGE_C R55, R56, R55, RZ ;  /* 0x000000373837723e */ /* 0x000fe400048060ff */
[----:B------:R-:W-:Y:S02]  /*70e0*/  F2FP.SATFINITE.E5M2.F32.PACK_AB_MERGE_C R59, R60, R59, RZ ;  /* 0x0000003b3c3b723e */ /* 0x000fe400048060ff */
[----:B------:R-:W-:Y:S02]  /*70f0*/  F2FP.SATFINITE.E5M2.F32.PACK_AB_MERGE_C R49, R50, R49, R51 ;  /* 0x000000313231723e */ /* 0x000fe40004806033 */
[----:B------:R-:W-:Y:S02]  /*7100*/  F2FP.SATFINITE.E5M2.F32.PACK_AB_MERGE_C R48, R46, R45, R48 ;  /* 0x0000002d2e30723e */ /* 0x000fe40004806030 */
[----:B------:R-:W-:Y:S02]  /*7110*/  F2FP.SATFINITE.E5M2.F32.PACK_AB_MERGE_C R50, R54, R53, R55 ;  /* 0x000000353632723e */ /* 0x000fe40004806037 */
[----:B------:R-:W-:Y:S05]  /*7120*/  F2FP.SATFINITE.E5M2.F32.PACK_AB_MERGE_C R51, R58, R57, R59 ;  /* 0x000000393a33723e */ /* 0x000fea000480603b */
[----:B------:R1:W-:Y:S01]  /*7130*/  STS.128 [R147+0x2030], R48 ;  /* 0x0020303093007388 */ /* 0x0003e20000000c00 */
[----:B------:R-:W-:Y:S01]  /*7140*/  @!PT LDS RZ, [RZ] ;  /* 0x00000000fffff984 */ /* 0x000fe20000000800 */
[----:B------:R-:W-:Y:S01]  /*7150*/  @!PT LDS RZ, [RZ] ;  /* 0x00000000fffff984 */ /* 0x000fe20000000800 */
[----:B------:R-:W-:Y:S01]  /*7160*/  @!PT LDS RZ, [RZ] ;  /* 0x00000000fffff984 */ /* 0x000fe20000000800 */
[----:B------:R-:W-:Y:S01]  /*7170*/  @!PT LDS RZ, [RZ] ;  /* 0x00000000fffff984 */ /* 0x000fe20000000800 */
[----:B------:R3:W-:Y:S07]  /*7180*/  MEMBAR.ALL.CTA ;  /* 0x0000000000007992 */ /* 0x0007ee0000008000 */
[----:B---3--:R-:W3:Y:S02]  /*7190*/  FENCE.VIEW.ASYNC.S ;  /* 0x00000000000073c6 */ /* 0x008ee40000000000 */
[----:B---3--:R-:W-:Y:S06]  /*71a0*/  BAR.SYNC.DEFER_BLOCKING 0x1, 0x80 ;  /* 0x0042000000007b1d */ /* 0x008fec0000010000 */
[----:B------:R-:W-:Y:S05]  /*71b0*/  @P0 BRA `(.L_x_105) ;  /* 0x0000000000300947 */ /* 0x000fea0003800000 */
[----:B------:R-:W-:Y:S02]  /*71c0*/  UIADD3 UR4, UPT, UPT, UR44, 0x2200, URZ ;  /* 0x000022002c047890 */ /* 0x000fe4000fffe0ff */
[----:B------:R-:W-:Y:S02]  /*71d0*/  USHF.L.U32 UR9, UR45, 0x6, URZ ;  /* 0x000000062d097899 */ /* 0x000fe400080006ff */
[----:B------:R-:W-:Y:S02]  /*71e0*/  USHF.L.U32 UR10, UR46, 0x7, URZ ;  /* 0x000000072e0a7899 */ /* 0x000fe400080006ff */
[----:B------:R-:W-:Y:S01]  /*71f0*/  MOV R150, UR4 ;  /* 0x0000000400967c02 */ /* 0x000fe20008000f00 */
[----:B------:R-:W-:Y:S01]  /*7200*/  UIADD3 UR4, UP0, UPT, UR62, 0x680, URZ ;  /* 0x000006803e047890 */ /* 0x000fe2000ff1e0ff */
[----:B------:R-:W-:Y:S02]  /*7210*/  UMOV UR11, UR36 ;  /* 0x00000024000b7c82 */ /* 0x000fe40008000000 */
[----:B------:R-:W-:Y:S01]  /*7220*/  R2UR UR8, R150 ;  /* 0x00000000960872ca */ /* 0x000fe200000e0000 */
[----:B------:R-:W-:Y:S11]  /*7230*/  UIADD3.X UR5, UPT, UPT, URZ, UR63, URZ, UP0, !UPT ;  /* 0x0000003fff057290 */ /* 0x000ff600087fe4ff */
[----:B------:R-:W-:Y:S01]  /*7240*/  @!UPT UIADD3 URZ, UPT, UPT, URZ, URZ, URZ ;  /* 0x000000fffffff290 */ /* 0x000fe2000fffe0ff */
[----:B------:R3:W-:Y:S01]  /*7250*/  UTMASTG.3D [UR8], [UR4] ;  /* 0x00000008040073b5 */ /* 0x0007e20008010000 */
[----:B------:R0:W-:Y:S01]  /*7260*/  UTMACMDFLUSH ;  /* 0x00000000000079b7 */ /* 0x0001e20000000000 */
[----:B---3--:R-:W-:Y:S04]  /*7270*/  DEPBAR.LE SB0, 0x0 ;  /* 0x000080000000791a */ /* 0x008fe80000000000 */
.L_x_105:
[----:B------:R-:W-:Y:S05]  /*7280*/  BSYNC.RECONVERGENT B0 ;  /* 0x0000000000007941 */ /* 0x000fea0003800200 */
.L_x_104:
[----:B------:R-:W-:Y:S01]  /*7290*/  BAR.SYNC.DEFER_BLOCKING 0x1, 0x80 ;  /* 0x0042000000007b1d */ /* 0x000fe20000010000 */
[----:B------:R-:W-:Y:S01]  /*72a0*/  ISETP.NE.AND P0, PT, R143, 0x2, PT ;  /* 0x000000028f00780c */ /* 0x000fe20003f05270 */
[----:B------:R-:W-:Y:S01]  /*72b0*/  UISETP.NE.AND UP0, UPT, UR47, URZ, UPT ;  /* 0x000000ff2f00728c */ /* 0x000fe2000bf05270 */
[----:B------:R-:W-:Y:S01]  /*72c0*/  ISETP.NE.AND P1, PT, R68, 0x4, PT ;  /* 0x000000044400780c */ /* 0x000fe20003f25270 */
[----:B------:R-:W-:Y:S01]  /*72d0*/  UIADD3 UR45, UPT, UPT, UR37, UR55, URZ ;  /* 0x00000037252d7290 */ /* 0x000fe2000fffe0ff */
[----:B------:R-:W-:Y:S01]  /*72e0*/  SEL R2, RZ, 0x1, P0 ;  /* 0x00000001ff027807 */ /* 0x000fe20000000000 */
[----:B------:R-:W-:Y:S01]  /*72f0*/  UIADD3 UR46, UPT, UPT, UR38, UR58, URZ ;  /* 0x0000003a262e7290 */ /* 0x000fe2000fffe0ff */
[----:B------:R-:W-:Y:S02]  /*7300*/  SEL R0, RZ, 0x1, P1 ;  /* 0x00000001ff007807 */ /* 0x000fe40000800000 */
[----:B------:R-:W-:Y:S02]  /*7310*/  LOP3.LUT R145, R145, R2, RZ, 0x3c, !PT ;  /* 0x0000000291917212 */ /* 0x000fe400078e3cff */
[----:B------:R-:W-:Y:S02]  /*7320*/  LOP3.LUT R146, R146, R0, RZ, 0x3c, !PT ;  /* 0x0000000092927212 */ /* 0x000fe400078e3cff */
[----:B------:R-:W-:Y:S02]  /*7330*/  SEL R143, R143, RZ, P0 ;  /* 0x000000ff8f8f7207 */ /* 0x000fe40000000000 */
[----:B------:R-:W-:Y:S01]  /*7340*/  SEL R68, R68, RZ, P1 ;  /* 0x000000ff44447207 */ /* 0x000fe20000800000 */
[----:B------:R-:W-:Y:S01]  /*7350*/  UMOV UR36, UR54 ;  /* 0x0000003600247c82 */ /* 0x000fe20008000000 */
[----:B------:R-:W-:Y:S05]  /*7360*/  BRA.U UP0, `(.L_x_106) ;  /* 0xffffffdd00187547 */ /* 0x000fea000b83ffff */
[----:B------:R-:W-:Y:S05]  /*7370*/  EXIT ;  /* 0x000000000000794d */ /* 0x000fea0003800000 */
.L_x_25:
[----:B-1----:R1:W2:Y:S02]  /*7380*/  SYNCS.PHASECHK.TRANS64.TRYWAIT P0, [R0+URZ+0x110], R2 ;  /* 0x00011002000075a7 */ /* 0x0022a400080011ff */
[----:B--2---:R-:W-:Y:S05]  /*7390*/  @!P0 NANOSLEEP.SYNCS 0x989680 ;  /* 0x009896800000895d */ /* 0x004fea0003900000 */
[----:B------:R-:W2:Y:S02]  /*73a0*/  @!P0 SYNCS.PHASECHK.TRANS64 P0, [R0+URZ+0x110], R2 ;  /* 0x00011002000085a7 */ /* 0x000ea400080010ff */
[----:B--2---:R-:W-:Y:S05]  /*73b0*/  @!P0 BRA `(.L_x_25) ;  /* 0xfffffffc00f08947 */ /* 0x004fea000383ffff */
[----:B------:R-:W-:Y:S05]  /*73c0*/  BRA `(.L_x_107) ;  /* 0xffffffa400907947 */ /* 0x000fea000383ffff */
.L_x_28:
[----:B-1----:R-:W-:-:S07]  /*73d0*/  MOV R0, UR33 ;  /* 0x0000002100007c02 */ /* 0x002fce0008000f00 */
.L_x_108:
[----:B-1----:R1:W2:Y:S02]  /*73e0*/  SYNCS.PHASECHK.TRANS64.TRYWAIT P0, [R0+URZ+0x40], R3 ;  /* 0x00004003000075a7 */ /* 0x0022a400080011ff */
[----:B--2---:R-:W-:Y:S05]  /*73f0*/  @!P0 NANOSLEEP.SYNCS 0x989680 ;  /* 0x009896800000895d */ /* 0x004fea0003900000 */
[----:B------:R-:W2:Y:S02]  /*7400*/  @!P0 SYNCS.PHASECHK.TRANS64 P0, [R0+URZ+0x40], R3 ;  /* 0x00004003000085a7 */ /* 0x000ea400080010ff */
[----:B--2---:R-:W-:Y:S05]  /*7410*/  @!P0 BRA `(.L_x_108) ;  /* 0xfffffffc00f08947 */ /* 0x004fea000383ffff */
[----:B------:R-:W-:Y:S05]  /*7420*/  BRA `(.L_x_27) ;  /* 0xffffffa400d07947 */ /* 0x000fea000383ffff */
.L_x_35:
[----:B-1----:R-:W-:-:S07]  /*7430*/  MOV R0, UR17 ;  /* 0x0000001100007c02 */ /* 0x002fce0008000f00 */
.L_x_109:
[----:B-1----:R1:W2:Y:S02]  /*7440*/  SYNCS.PHASECHK.TRANS64.TRYWAIT P0, [R0+URZ+0x40], R3 ;  /* 0x00004003000075a7 */ /* 0x0022a400080011ff */
[----:B--2---:R-:W-:Y:S05]  /*7450*/  @!P0 NANOSLEEP.SYNCS 0x989680 ;  /* 0x009896800000895d */ /* 0x004fea0003900000 */
[----:B------:R-:W2:Y:S02]  /*7460*/  @!P0 SYNCS.PHASECHK.TRANS64 P0, [R0+URZ+0x40], R3 ;  /* 0x00004003000085a7 */ /* 0x000ea400080010ff */
[----:B--2---:R-:W-:Y:S05]  /*7470*/  @!P0 BRA `(.L_x_109) ;  /* 0xfffffffc00f08947 */ /* 0x004fea000383ffff */
[----:B------:R-:W-:Y:S05]  /*7480*/  BRA `(.L_x_34) ;  /* 0xffffffa8008c7947 */ /* 0x000fea000383ffff */
.L_x_40:
[----:B-1----:R1:W2:Y:S02]  /*7490*/  SYNCS.PHASECHK.TRANS64.TRYWAIT P0, [R3+URZ+0xa0], R0 ;  /* 0x0000a000030075a7 */ /* 0x0022a400080011ff */
[----:B--2---:R-:W-:Y:S05]  /*74a0*/  @!P0 NANOSLEEP.SYNCS 0x989680 ;  /* 0x009896800000895d */ /* 0x004fea0003900000 */
[----:B------:R-:W2:Y:S02]  /*74b0*/  @!P0 SYNCS.PHASECHK.TRANS64 P0, [R3+URZ+0xa0], R0 ;  /* 0x0000a000030085a7 */ /* 0x000ea400080010ff */
[----:B--2---:R-:W-:Y:S05]  /*74c0*/  @!P0 BRA `(.L_x_40) ;  /* 0xfffffffc00f08947 */ /* 0x004fea000383ffff */
[----:B------:R-:W-:Y:S05]  /*74d0*/  BRA `(.L_x_110) ;  /* 0xffffffac002c7947 */ /* 0x000fea000383ffff */
.L_x_44:
[----:B------:R-:W-:-:S07]  /*74e0*/  MOV R0, UR4 ;  /* 0x0000000400007c02 */ /* 0x000fce0008000f00 */
.L_x_111:
[----:B-1----:R1:W2:Y:S02]  /*74f0*/  SYNCS.PHASECHK.TRANS64.TRYWAIT P0, [R0+URZ], R2 ;  /* 0x00000002000075a7 */ /* 0x0022a400080011ff */
[----:B--2---:R-:W-:Y:S05]  /*7500*/  @!P0 NANOSLEEP.SYNCS 0x989680 ;  /* 0x009896800000895d */ /* 0x004fea0003900000 */
[----:B------:R-:W2:Y:S02]  /*7510*/  @!P0 SYNCS.PHASECHK.TRANS64 P0, [R0+URZ], R2 ;  /* 0x00000002000085a7 */ /* 0x000ea400080010ff */
[----:B--2---:R-:W-:Y:S05]  /*7520*/  @!P0 BRA `(.L_x_111) ;  /* 0xfffffffc00f08947 */ /* 0x004fea000383ffff */
[----:B------:R-:W-:Y:S05]  /*7530*/  BRA `(.L_x_112) ;  /* 0xffffffb000d07947 */ /* 0x000fea000383ffff */
.L_x_45:
[----:B------:R-:W-:-:S07]  /*7540*/  MOV R0, UR5 ;  /* 0x0000000500007c02 */ /* 0x000fce0008000f00 */
.L_x_113:
[----:B-1----:R1:W2:Y:S02]  /*7550*/  SYNCS.PHASECHK.TRANS64.TRYWAIT P0, [R0+URZ], R3 ;  /* 0x00000003000075a7 */ /* 0x0022a400080011ff */
[----:B--2---:R-:W-:Y:S05]  /*7560*/  @!P0 NANOSLEEP.SYNCS 0x989680 ;  /* 0x009896800000895d */ /* 0x004fea0003900000 */
[----:B------:R-:W2:Y:S02]  /*7570*/  @!P0 SYNCS.PHASECHK.TRANS64 P0, [R0+URZ], R3 ;  /* 0x00000003000085a7 */ /* 0x000ea400080010ff */
[----:B--2---:R-:W-:Y:S05]  /*7580*/  @!P0 BRA `(.L_x_113) ;  /* 0xfffffffc00f08947 */ /* 0x004fea000383ffff */
[----:B------:R-:W-:Y:S05]  /*7590*/  BRA `(.L_x_114) ;  /* 0xffffffb000dc7947 */ /* 0x000fea000383ffff */
.L_x_46:
[----:B------:R-:W-:-:S07]  /*75a0*/  MOV R0, UR5 ;  /* 0x0000000500007c02 */ /* 0x000fce0008000f00 */
.L_x_115:
[----:B-1----:R1:W2:Y:S02]  /*75b0*/  SYNCS.PHASECHK.TRANS64.TRYWAIT P0, [R0+URZ], R3 ;  /* 0x00000003000075a7 */ /* 0x0022a400080011ff */
[----:B--2---:R-:W-:Y:S05]  /*75c0*/  @!P0 NANOSLEEP.SYNCS 0x989680 ;  /* 0x009896800000895d */ /* 0x004fea0003900000 */
[----:B------:R-:W2:Y:S02]  /*75d0*/  @!P0 SYNCS.PHASECHK.TRANS64 P0, [R0+URZ], R3 ;  /* 0x00000003000085a7 */ /* 0x000ea400080010ff */
[----:B--2---:R-:W-:Y:S05]  /*75e0*/  @!P0 BRA `(.L_x_115) ;  /* 0xfffffffc00f08947 */ /* 0x004fea000383ffff */
[----:B------:R-:W-:Y:S05]  /*75f0*/  BRA `(.L_x_116) ;  /* 0xffffffb000e87947 */ /* 0x000fea000383ffff */
.L_x_47:
[----:B------:R-:W-:-:S07]  /*7600*/  MOV R0, UR5 ;  /* 0x0000000500007c02 */ /* 0x000fce0008000f00 */
.L_x_117:
[----:B-1----:R1:W2:Y:S02]  /*7610*/  SYNCS.PHASECHK.TRANS64.TRYWAIT P0, [R0+URZ], R3 ;  /* 0x00000003000075a7 */ /* 0x0022a400080011ff */
[----:B--2---:R-:W-:Y:S05]  /*7620*/  @!P0 NANOSLEEP.SYNCS 0x989680 ;  /* 0x009896800000895d */ /* 0x004fea0003900000 */
[----:B------:R-:W2:Y:S02]  /*7630*/  @!P0 SYNCS.PHASECHK.TRANS64 P0, [R0+URZ], R3 ;  /* 0x00000003000085a7 */ /* 0x000ea400080010ff */
[----:B--2---:R-:W-:Y:S05]  /*7640*/  @!P0 BRA `(.L_x_117) ;  /* 0xfffffffc00f08947 */ /* 0x004fea000383ffff */
[----:B------:R-:W-:Y:S05]  /*7650*/  BRA `(.L_x_118) ;  /* 0xffffffb000f47947 */ /* 0x000fea000383ffff */
.L_x_48:
[----:B------:R-:W-:-:S07]  /*7660*/  MOV R0, UR5 ;  /* 0x0000000500007c02 */ /* 0x000fce0008000f00 */
.L_x_119:
[----:B-1----:R1:W2:Y:S02]  /*7670*/  SYNCS.PHASECHK.TRANS64.TRYWAIT P0, [R0+URZ], R3 ;  /* 0x00000003000075a7 */ /* 0x0022a400080011ff */
[----:B--2---:R-:W-:Y:S05]  /*7680*/  @!P0 NANOSLEEP.SYNCS 0x989680 ;  /* 0x009896800000895d */ /* 0x004fea0003900000 */
[----:B------:R-:W2:Y:S02]  /*7690*/  @!P0 SYNCS.PHASECHK.TRANS64 P0, [R0+URZ], R3 ;  /* 0x00000003000085a7 */ /* 0x000ea400080010ff */
[----:B--2---:R-:W-:Y:S05]  /*76a0*/  @!P0 BRA `(.L_x_119) ;  /* 0xfffffffc00f08947 */ /* 0x004fea000383ffff */
[----:B------:R-:W-:Y:S05]  /*76b0*/  BRA `(.L_x_120) ;  /* 0xffffffb400007947 */ /* 0x000fea000383ffff */
.L_x_49:
[----:B------:R-:W-:-:S07]  /*76c0*/  MOV R0, UR5 ;  /* 0x0000000500007c02 */ /* 0x000fce0008000f00 */
.L_x_121:
[----:B-1----:R1:W2:Y:S02]  /*76d0*/  SYNCS.PHASECHK.TRANS64.TRYWAIT P0, [R0+URZ], R3 ;  /* 0x00000003000075a7 */ /* 0x0022a400080011ff */
[----:B--2---:R-:W-:Y:S05]  /*76e0*/  @!P0 NANOSLEEP.SYNCS 0x989680 ;  /* 0x009896800000895d */ /* 0x004fea0003900000 */
[----:B------:R-:W2:Y:S02]  /*76f0*/  @!P0 SYNCS.PHASECHK.TRANS64 P0, [R0+URZ], R3 ;  /* 0x00000003000085a7 */ /* 0x000ea400080010ff */
[----:B--2---:R-:W-:Y:S05]  /*7700*/  @!P0 BRA `(.L_x_121) ;  /* 0xfffffffc00f08947 */ /* 0x004fea000383ffff */
[----:B------:R-:W-:Y:S05]  /*7710*/  BRA `(.L_x_122) ;  /* 0xffffffb4000c7947 */ /* 0x000fea000383ffff */
.L_x_50:
[----:B------:R-:W-:-:S07]  /*7720*/  MOV R0, UR5 ;  /* 0x0000000500007c02 */ /* 0x000fce0008000f00 */
.L_x_123:
[----:B-1----:R1:W2:Y:S02]  /*7730*/  SYNCS.PHASECHK.TRANS64.TRYWAIT P0, [R0+URZ], R3 ;  /* 0x00000003000075a7 */ /* 0x0022a400080011ff */
[----:B--2---:R-:W-:Y:S05]  /*7740*/  @!P0 NANOSLEEP.SYNCS 0x989680 ;  /* 0x009896800000895d */ /* 0x004fea0003900000 */
[----:B------:R-:W2:Y:S02]  /*7750*/  @!P0 SYNCS.PHASECHK.TRANS64 P0, [R0+URZ], R3 ;  /* 0x00000003000085a7 */ /* 0x000ea400080010ff */
[----:B--2---:R-:W-:Y:S05]  /*7760*/  @!P0 BRA `(.L_x_123) ;  /* 0xfffffffc00f08947 */ /* 0x004fea000383ffff */
[----:B------:R-:W-:Y:S05]  /*7770*/  BRA `(.L_x_124) ;  /* 0xffffffb400187947 */ /* 0x000fea000383ffff */
.L_x_53:
[----:B-1----:R1:W2:Y:S02]  /*7780*/  SYNCS.PHASECHK.TRANS64.TRYWAIT P0, [R2+URZ+0x100], R4 ;  /* 0x00010004020075a7 */ /* 0x0022a400080011ff */
[----:B--2---:R-:W-:Y:S05]  /*7790*/  @!P0 NANOSLEEP.SYNCS 0x989680 ;  /* 0x009896800000895d */ /* 0x004fea0003900000 */
[----:B------:R-:W2:Y:S02]  /*77a0*/  @!P0 SYNCS.PHASECHK.TRANS64 P0, [R2+URZ+0x100], R4 ;  /* 0x00010004020085a7 */ /* 0x000ea400080010ff */
[----:B--2---:R-:W-:Y:S05]  /*77b0*/  @!P0 BRA `(.L_x_53) ;  /* 0xfffffffc00f08947 */ /* 0x004fea000383ffff */
[----:B------:R-:W-:Y:S05]  /*77c0*/  BRA `(.L_x_125) ;  /* 0xffffffb400747947 */ /* 0x000fea000383ffff */
.L_x_54:
[----:B------:R-:W-:-:S07]  /*77d0*/  MOV R2, UR4 ;  /* 0x0000000400027c02 */ /* 0x000fce0008000f00 */
.L_x_126:
[----:B-1----:R1:W2:Y:S02]  /*77e0*/  SYNCS.PHASECHK.TRANS64.TRYWAIT P0, [R2+URZ+0xb0], R5 ;  /* 0x0000b005020075a7 */ /* 0x0022a400080011ff */
[----:B--2---:R-:W-:Y:S05]  /*77f0*/  @!P0 NANOSLEEP.SYNCS 0x989680 ;  /* 0x009896800000895d */ /* 0x004fea0003900000 */
[----:B------:R-:W2:Y:S02]  /*7800*/  @!P0 SYNCS.PHASECHK.TRANS64 P0, [R2+URZ+0xb0], R5 ;  /* 0x0000b005020085a7 */ /* 0x000ea400080010ff */
[----:B--2---:R-:W-:Y:S05]  /*7810*/  @!P0 BRA `(.L_x_126) ;  /* 0xfffffffc00f08947 */ /* 0x004fea000383ffff */
[----:B------:R-:W-:Y:S05]  /*7820*/  BRA `(.L_x_127) ;  /* 0xffffffb400847947 */ /* 0x000fea000383ffff */
.L_x_55:
[----:B-1----:R1:W2:Y:S02]  /*7830*/  SYNCS.PHASECHK.TRANS64.TRYWAIT P1, [R2+URZ+0xa0], R4 ;  /* 0x0000a004020075a7 */ /* 0x0022a400080211ff */
[----:B--2---:R-:W-:Y:S05]  /*7840*/  @!P1 NANOSLEEP.SYNCS 0x989680 ;  /* 0x009896800000995d */ /* 0x004fea0003900000 */
[----:B------:R-:W2:Y:S02]  /*7850*/  @!P1 SYNCS.PHASECHK.TRANS64 P1, [R2+URZ+0xa0], R4 ;  /* 0x0000a004020095a7 */ /* 0x000ea400080210ff */
[----:B--2---:R-:W-:Y:S05]  /*7860*/  @!P1 BRA `(.L_x_55) ;  /* 0xfffffffc00f09947 */ /* 0x004fea000383ffff */
[----:B------:R-:W-:Y:S05]  /*7870*/  BRA `(.L_x_128) ;  /* 0xffffffb400b47947 */ /* 0x000fea000383ffff */
.L_x_58:
[----:B------:R-:W-:-:S07]  /*7880*/  MOV R0, UR4 ;  /* 0x0000000400007c02 */ /* 0x000fce0008000f00 */
.L_x_129:
[----:B-1----:R1:W2:Y:S02]  /*7890*/  SYNCS.PHASECHK.TRANS64.TRYWAIT P0, [R0+URZ+0xb0], R2 ;  /* 0x0000b002000075a7 */ /* 0x0022a400080011ff */
[----:B--2---:R-:W-:Y:S05]  /*78a0*/  @!P0 NANOSLEEP.SYNCS 0x989680 ;  /* 0x009896800000895d */ /* 0x004fea0003900000 */
[----:B------:R-:W2:Y:S02]  /*78b0*/  @!P0 SYNCS.PHASECHK.TRANS64 P0, [R0+URZ+0xb0], R2 ;  /* 0x0000b002000085a7 */ /* 0x000ea400080010ff */
[----:B--2---:R-:W-:Y:S05]  /*78c0*/  @!P0 BRA `(.L_x_129) ;  /* 0xfffffffc00f08947 */ /* 0x004fea000383ffff */
[----:B------:R-:W-:Y:S05]  /*78d0*/  BRA `(.L_x_57) ;  /* 0xffffffb800087947 */ /* 0x000fea000383ffff */
.L_x_65:
[----:B-1----:R1:W2:Y:S02]  /*78e0*/  SYNCS.PHASECHK.TRANS64.TRYWAIT P1, [R0+URZ+0xa0], R2 ;  /* 0x0000a002000075a7 */ /* 0x0022a400080211ff */
[----:B--2---:R-:W-:Y:S05]  /*78f0*/  @!P1 NANOSLEEP.SYNCS 0x989680 ;  /* 0x009896800000995d */ /* 0x004fea0003900000 */
[----:B------:R-:W2:Y:S02]  /*7900*/  @!P1 SYNCS.PHASECHK.TRANS64 P1, [R0+URZ+0xa0], R2 ;  /* 0x0000a002000095a7 */ /* 0x000ea400080210ff */
[----:B--2---:R-:W-:Y:S05]  /*7910*/  @!P1 BRA `(.L_x_65) ;  /* 0xfffffffc00f09947 */ /* 0x004fea000383ffff */
[----:B------:R-:W-:Y:S05]  /*7920*/  BRA `(.L_x_130) ;  /* 0xffffffbc007c7947 */ /* 0x000fea000383ffff */
.L_x_66:
[----:B------:R-:W-:-:S07]  /*7930*/  MOV R2, UR30 ;  /* 0x0000001e00027c02 */ /* 0x000fce0008000f00 */
.L_x_131:
[----:B-1----:R1:W2:Y:S02]  /*7940*/  SYNCS.PHASECHK.TRANS64.TRYWAIT P0, [R2+URZ+0xe0], R0 ;  /* 0x0000e000020075a7 */ /* 0x0022a400080011ff */
[----:B--2---:R-:W-:Y:S05]  /*7950*/  @!P0 NANOSLEEP.SYNCS 0x989680 ;  /* 0x009896800000895d */ /* 0x004fea0003900000 */
[----:B------:R-:W2:Y:S02]  /*7960*/  @!P0 SYNCS.PHASECHK.TRANS64 P0, [R2+URZ+0xe0], R0 ;  /* 0x0000e000020085a7 */ /* 0x000ea400080010ff */
[----:B--2---:R-:W-:Y:S05]  /*7970*/  @!P0 BRA `(.L_x_131) ;  /* 0xfffffffc00f08947 */ /* 0x004fea000383ffff */
[----:B------:R-:W-:Y:S05]  /*7980*/  BRA `(.L_x_132) ;  /* 0xffffffbc00b47947 */ /* 0x000fea000383ffff */
.L_x_69:
[----:B------:R-:W-:Y:S07]  /*7990*/  MOV R0, UR5 ;  /* 0x0000000500007c02 */ /* 0x000fee0008000f00 */
.L_x_133:
[----:B-1----:R1:W2:Y:S02]  /*79a0*/  SYNCS.PHASECHK.TRANS64.TRYWAIT P0, [R0+URZ], R2 ;  /* 0x00000002000075a7 */ /* 0x0022a400080011ff */
[----:B--2---:R-:W-:Y:S05]  /*79b0*/  @!P0 NANOSLEEP.SYNCS 0x989680 ;  /* 0x009896800000895d */ /* 0x004fea0003900000 */
[----:B------:R-:W2:Y:S02]  /*79c0*/  @!P0 SYNCS.PHASECHK.TRANS64 P0, [R0+URZ], R2 ;  /* 0x00000002000085a7 */ /* 0x000ea400080010ff */
[----:B--2---:R-:W-:Y:S05]  /*79d0*/  @!P0 BRA `(.L_x_133) ;  /* 0xfffffffc00f08947 */ /* 0x004fea000383ffff */
[----:B------:R-:W-:Y:S05]  /*79e0*/  BRA `(.L_x_68) ;  /* 0xffffffbc00d07947 */ /* 0x000fea000383ffff */
.L_x_72:
[----:B------:R-:W-:-:S07]  /*79f0*/  MOV R0, UR4 ;  /* 0x0000000400007c02 */ /* 0x000fce0008000f00 */
.L_x_134:
[----:B--2---:R2:W4:Y:S02]  /*7a00*/  SYNCS.PHASECHK.TRANS64.TRYWAIT P0, [R0+URZ], R2 ;  /* 0x00000002000075a7 */ /* 0x00452400080011ff */
[----:B----4-:R-:W-:Y:S05]  /*7a10*/  @!P0 NANOSLEEP.SYNCS 0x989680 ;  /* 0x009896800000895d */ /* 0x010fea0003900000 */
[----:B------:R-:W4:Y:S02]  /*7a20*/  @!P0 SYNCS.PHASECHK.TRANS64 P0, [R0+URZ], R2 ;  /* 0x00000002000085a7 */ /* 0x000f2400080010ff */
[----:B----4-:R-:W-:Y:S05]  /*7a30*/  @!P0 BRA `(.L_x_134) ;  /* 0xfffffffc00f08947 */ /* 0x010fea000383ffff */
[----:B------:R-:W-:Y:S05]  /*7a40*/  BRA `(.L_x_135) ;  /* 0xffffffc000ac7947 */ /* 0x000fea000383ffff */
.L_x_73:
[----:B------:R-:W-:-:S07]  /*7a50*/  MOV R0, UR5 ;  /* 0x0000000500007c02 */ /* 0x000fce0008000f00 */
.L_x_136:
[----:B-1----:R1:W2:Y:S02]  /*7a60*/  SYNCS.PHASECHK.TRANS64.TRYWAIT P0, [R0+URZ], R3 ;  /* 0x00000003000075a7 */ /* 0x0022a400080011ff */
[----:B--2---:R-:W-:Y:S05]  /*7a70*/  @!P0 NANOSLEEP.SYNCS 0x989680 ;  /* 0x009896800000895d */ /* 0x004fea0003900000 */
[----:B------:R-:W2:Y:S02]  /*7a80*/  @!P0 SYNCS.PHASECHK.TRANS64 P0, [R0+URZ], R3 ;  /* 0x00000003000085a7 */ /* 0x000ea400080010ff */
[----:B--2---:R-:W-:Y:S05]  /*7a90*/  @!P0 BRA `(.L_x_136) ;  /* 0xfffffffc00f08947 */ /* 0x004fea000383ffff */
[----:B------:R-:W-:Y:S05]  /*7aa0*/  BRA `(.L_x_137) ;  /* 0xffffffc000b87947 */ /* 0x000fea000383ffff */
.L_x_74:
[----:B------:R-:W-:-:S07]  /*7ab0*/  MOV R0, UR5 ;  /* 0x0000000500007c02 */ /* 0x000fce0008000f00 */
.L_x_138:
[----:B-1----:R1:W2:Y:S02]  /*7ac0*/  SYNCS.PHASECHK.TRANS64.TRYWAIT P0, [R0+URZ], R3 ;  /* 0x00000003000075a7 */ /* 0x0022a400080011ff */
[----:B--2---:R-:W-:Y:S05]  /*7ad0*/  @!P0 NANOSLEEP.SYNCS 0x989680 ;  /* 0x009896800000895d */ /* 0x004fea0003900000 */
[----:B------:R-:W2:Y:S02]  /*7ae0*/  @!P0 SYNCS.PHASECHK.TRANS64 P0, [R0+URZ], R3 ;  /* 0x00000003000085a7 */ /* 0x000ea400080010ff */
[----:B--2---:R-:W-:Y:S05]  /*7af0*/  @!P0 BRA `(.L_x_138) ;  /* 0xfffffffc00f08947 */ /* 0x004fea000383ffff */
[----:B------:R-:W-:Y:S05]  /*7b00*/  BRA `(.L_x_139) ;  /* 0xffffffc000c47947 */ /* 0x000fea000383ffff */
.L_x_75:
[----:B-1----:R-:W-:-:S07]  /*7b10*/  MOV R0, UR4 ;  /* 0x0000000400007c02 */ /* 0x002fce0008000f00 */
.L_x_140:
[----:B-1----:R1:W2:Y:S02]  /*7b20*/  SYNCS.PHASECHK.TRANS64.TRYWAIT P0, [R0+URZ], R2 ;  /* 0x00000002000075a7 */ /* 0x0022a400080011ff */
[----:B--2---:R-:W-:Y:S05]  /*7b30*/  @!P0 NANOSLEEP.SYNCS 0x989680 ;  /* 0x009896800000895d */ /* 0x004fea0003900000 */
[----:B------:R-:W2:Y:S02]  /*7b40*/  @!P0 SYNCS.PHASECHK.TRANS64 P0, [R0+URZ], R2 ;  /* 0x00000002000085a7 */ /* 0x000ea400080010ff */
[----:B--2---:R-:W-:Y:S05]  /*7b50*/  @!P0 BRA `(.L_x_140) ;  /* 0xfffffffc00f08947 */ /* 0x004fea000383ffff */
[----:B------:R-:W-:Y:S05]  /*7b60*/  BRA `(.L_x_141) ;  /* 0xffffffc000d07947 */ /* 0x000fea000383ffff */
.L_x_80:
[----:B--2---:R2:W3:Y:S02]  /*7b70*/  SYNCS.PHASECHK.TRANS64.TRYWAIT P0, [R7+URZ+0xa0], R0 ;  /* 0x0000a000070075a7 */ /* 0x0044e400080011ff */
[----:B---3--:R-:W-:Y:S05]  /*7b80*/  @!P0 NANOSLEEP.SYNCS 0x989680 ;  /* 0x009896800000895d */ /* 0x008fea0003900000 */
[----:B------:R-:W3:Y:S02]  /*7b90*/  @!P0 SYNCS.PHASECHK.TRANS64 P0, [R7+URZ+0xa0], R0 ;  /* 0x0000a000070085a7 */ /* 0x000ee400080010ff */
[----:B---3--:R-:W-:Y:S05]  /*7ba0*/  @!P0 BRA `(.L_x_80) ;  /* 0xfffffffc00f08947 */ /* 0x008fea000383ffff */
[----:B------:R-:W-:Y:S05]  /*7bb0*/  BRA `(.L_x_142) ;  /* 0xffffffc400e47947 */ /* 0x000fea000383ffff */
.L_x_83:
[----:B-1----:R-:W-:Y:S07]  /*7bc0*/  MOV R0, UR17 ;  /* 0x0000001100007c02 */ /* 0x002fee0008000f00 */
.L_x_143:
[----:B-1----:R1:W2:Y:S02]  /*7bd0*/  SYNCS.PHASECHK.TRANS64.TRYWAIT P2, [R0+URZ+0x98], R7 ;  /* 0x00009807000075a7 */ /* 0x0022a400080411ff */
[----:B--2---:R-:W-:Y:S05]  /*7be0*/  @!P2 NANOSLEEP.SYNCS 0x989680 ;  /* 0x009896800000a95d */ /* 0x004fea0003900000 */
[----:B------:R-:W2:Y:S02]  /*7bf0*/  @!P2 SYNCS.PHASECHK.TRANS64 P2, [R0+URZ+0x98], R7 ;  /* 0x000098070000a5a7 */ /* 0x000ea400080410ff */
[----:B--2---:R-:W-:Y:S05]  /*7c00*/  @!P2 BRA `(.L_x_143) ;  /* 0xfffffffc00f0a947 */ /* 0x004fea000383ffff */
[----:B------:R-:W-:Y:S05]  /*7c10*/  BRA `(.L_x_82) ;  /* 0xffffffcc00447947 */ /* 0x000fea000383ffff */
.L_x_86:
[----:B-1----:R-:W-:Y:S07]  /*7c20*/  MOV R0, UR17 ;  /* 0x0000001100007c02 */ /* 0x002fee0008000f00 */
.L_x_144:
[----:B-1----:R1:W2:Y:S02]  /*7c30*/  SYNCS.PHASECHK.TRANS64.TRYWAIT P0, [R0+URZ+0x88], R6 ;  /* 0x00008806000075a7 */ /* 0x0022a400080011ff */
[----:B--2---:R-:W-:Y:S05]  /*7c40*/  @!P0 NANOSLEEP.SYNCS 0x989680 ;  /* 0x009896800000895d */ /* 0x004fea0003900000 */
[----:B------:R-:W2:Y:S02]  /*7c50*/  @!P0 SYNCS.PHASECHK.TRANS64 P0, [R0+URZ+0x88], R6 ;  /* 0x00008806000085a7 */ /* 0x000ea400080010ff */
[----:B--2---:R-:W-:Y:S05]  /*7c60*/  @!P0 BRA `(.L_x_144) ;  /* 0xfffffffc00f08947 */ /* 0x004fea000383ffff */
[----:B------:R-:W-:Y:S05]  /*7c70*/  BRA `(.L_x_145) ;  /* 0xffffffcc00947947 */ /* 0x000fea000383ffff */
.L_x_89:
[----:B---3--:R3:W4:Y:S02]  /*7c80*/  SYNCS.PHASECHK.TRANS64.TRYWAIT P0, [R3+URZ+0xa0], R0 ;  /* 0x0000a000030075a7 */ /* 0x00872400080011ff */
[----:B----4-:R-:W-:Y:S05]  /*7c90*/  @!P0 NANOSLEEP.SYNCS 0x989680 ;  /* 0x009896800000895d */ /* 0x010fea0003900000 */
[----:B------:R-:W4:Y:S02]  /*7ca0*/  @!P0 SYNCS.PHASECHK.TRANS64 P0, [R3+URZ+0xa0], R0 ;  /* 0x0000a000030085a7 */ /* 0x000f2400080010ff */
[----:B----4-:R-:W-:Y:S05]  /*7cb0*/  @!P0 BRA `(.L_x_89) ;  /* 0xfffffffc00f08947 */ /* 0x010fea000383ffff */
[----:B------:R-:W-:Y:S05]  /*7cc0*/  BRA `(.L_x_146) ;  /* 0xffffffd000d47947 */ /* 0x000fea000383ffff */
.L_x_100:
[----:B-1----:R-:W-:Y:S04]  /*7cd0*/  MOV R0, UR44 ;  /* 0x0000002c00007c02 */ /* 0x002fe80008000f00 */
[----:B------:R1:W2:Y:S03]  /*7ce0*/  SYNCS.PHASECHK.TRANS64.TRYWAIT P1, [R0+URZ+0x80], R3 ;  /* 0x00008003000075a7 */ /* 0x0002a600080211ff */
[----:B--2---:R-:W-:Y:S05]  /*7cf0*/  @!P1 NANOSLEEP.SYNCS 0x989680 ;  /* 0x009896800000995d */ /* 0x004fea0003900000 */
[----:B------:R-:W2:Y:S02]  /*7d00*/  @!P1 SYNCS.PHASECHK.TRANS64 P1, [R0+URZ+0x80], R3 ;  /* 0x00008003000095a7 */ /* 0x000ea400080210ff */
[----:B--2---:R-:W-:Y:S05]  /*7d10*/  @!P1 BRA `(.L_x_100) ;  /* 0xfffffffc00ec9947 */ /* 0x004fea000383ffff */
[----:B------:R-:W-:Y:S05]  /*7d20*/  BRA `(.L_x_99) ;  /* 0xffffffe0002c7947 */ /* 0x000fea000383ffff */
.L_x_102:
[----:B------:R1:W1:Y:S02]  /*7d30*/  SYNCS.PHASECHK.TRANS64.TRYWAIT P1, [R22+URZ+0xc0], R4 ;  /* 0x0000c004160075a7 */ /* 0x00026400080211ff */
[----:B-1----:R-:W-:Y:S05]  /*7d40*/  @!P1 NANOSLEEP.SYNCS 0x989680 ;  /* 0x009896800000995d */ /* 0x002fea0003900000 */
[----:B------:R-:W1:Y:S02]  /*7d50*/  @!P1 SYNCS.PHASECHK.TRANS64 P1, [R22+URZ+0xc0], R4 ;  /* 0x0000c004160095a7 */ /* 0x000e6400080210ff */
[----:B-1----:R-:W-:Y:S05]  /*7d60*/  @!P1 BRA `(.L_x_102) ;  /* 0xfffffffc00f09947 */ /* 0x002fea000383ffff */
[----:B------:R-:W-:Y:S05]  /*7d70*/  BRA `(.L_x_101) ;  /* 0xffffffe000707947 */ /* 0x000fea000383ffff */
        .weak           $__internal_0_$__cuda_sm10x_tcgen05_guardrail_trap_col_being_dealloced_not_returned_by_alloc
        .type           $__internal_0_$__cuda_sm10x_tcgen05_guardrail_trap_col_being_dealloced_not_returned_by_alloc,@function
        .size           $__internal_0_$__cuda_sm10x_tcgen05_guardrail_trap_col_being_dealloced_not_returned_by_alloc,($__internal_1_$__cuda_sm10x_tcgen05_guardrail_trap_phase_invalid_during_alloc - $__internal_0_$__cuda_sm10x_tcgen05_guardrail_trap_col_being_dealloced_not_returned_by_alloc)
$__internal_0_$__cuda_sm10x_tcgen05_guardrail_trap_col_being_dealloced_not_returned_by_alloc:
[----:B------:R-:W-:Y:S05]  /*7d80*/  BPT.TRAP 0x1 ;  /* 0x000000040000795c */ /* 0x000fea0000300000 */
[----:B------:R-:W-:-:S04]  /*7d90*/  HFMA2 R3, -RZ, RZ, 0, 0 ;  /* 0x00000000ff037431 */ /* 0x000fc800000001ff */
[----:B------:R-:W-:Y:S05]  /*7da0*/  RET.REL.NODEC R2 `(_ZN7cutlass13device_kernelINS_4gemm6kernel13GemmUniversalIN4cute5tupleIJiiiiEEENS1_10collective13CollectiveMmaINS1_35MainloopSm100TmaUmmaWarpSpecializedILi8ELi2ELi4ENS5_IJNS4_1CILi1EEENSA_ILi8EEESB_EEEEENS5_IJNSA_ILi128EEENSA_ILi64EEESF_EEENS_12float_e5m2_tENS5_IJlSB_lEEESI_SJ_NS4_8TiledMMAINS4_8MMA_AtomIJNS4_10MMA_TraitsINS4_19SM100_MMA_F8F6F4_SSEJSI_SI_fSF_SG_NS4_17integral_constantINS4_4UMMA5MajorELSQ_0EEESR_NSO_INSP_7ScaleInELSS_0EEEST_EEEEEENS4_6LayoutINS5_IJSB_SB_SB_EEENS5_IJNSA_ILi0EEESY_SY_EEEEENS5_IJNS4_10UnderscoreES11_S11_EEEEENS4_23SM90_TMA_LOAD_MULTICASTENS4_14ComposedLayoutINS4_7SwizzleILi3ELi4ELi3EEENS4_18smem_ptr_flag_bitsILi8EEENSW_INS5_IJSC_SF_EEENS5_IJSF_SB_EEEEEEEvNS4_8identityENS4_13SM90_TMA_LOADES1D_vS1E_EENS_8epilogue10collective18CollectiveEpilogueINS1H_23Sm100TmaWarpSpecializedILi1ELi1ELi64ELb0ELb0EEEJSH_NS5_IJNSW_ISF_SB_EENSW_ISG_SB_EEEEESI_SJ_SI_SJ_NS1H_6fusion15FusionCallbacksIS1L_NS1P_17LinearCombinationISI_fSI_fLNS_15FloatRoundStyleE2EEESH_S1O_JEEENS4_5SM1004TMEM4LOAD26SM100_TMEM_LOAD_32dp32b64xES1F_NS15_INS16_ILi2ELi4ELi3EEES19_NSW_INS5_IJSC_SG_EEENS5_IJSG_SB_EEEEEEENS4_39AutoVectorizingCopyWithAssumedAlignmentILi128EEENS4_14SM90_TMA_STOREES23_S25_S25_EEEvvEEEEvNT_6ParamsE) ;  /* 0xffffff8002947950 */ /* 0x000fea0003c3ffff */
        .weak           $__internal_1_$__cuda_sm10x_tcgen05_guardrail_trap_phase_invalid_during_alloc
        .type           $__internal_1_$__cuda_sm10x_tcgen05_guardrail_trap_phase_invalid_during_alloc,@function
        .size           $__internal_1_$__cuda_sm10x_tcgen05_guardrail_trap_phase_invalid_during_alloc,($__internal_2_$__cuda_sm10x_tcgen05_guardrail_trap_unallocated_columns_being_dealloced - $__internal_1_$__cuda_sm10x_tcgen05_guardrail_trap_phase_invalid_during_alloc)
$__internal_1_$__cuda_sm10x_tcgen05_guardrail_trap_phase_invalid_during_alloc:
[----:B------:R-:W-:Y:S05]  /*7db0*/  BPT.TRAP 0x1 ;  /* 0x000000040000795c */ /* 0x000fea0000300000 */
[----:B------:R-:W-:-:S04]  /*7dc0*/  MOV R5, 0x0 ;  /* 0x0000000000057802 */ /* 0x000fc80000000f00 */
[----:B------:R-:W-:Y:S05]  /*7dd0*/  RET.REL.NODEC R4 `(_ZN7cutlass13device_kernelINS_4gemm6kernel13GemmUniversalIN4cute5tupleIJiiiiEEENS1_10collective13CollectiveMmaINS1_35MainloopSm100TmaUmmaWarpSpecializedILi8ELi2ELi4ENS5_IJNS4_1CILi1EEENSA_ILi8EEESB_EEEEENS5_IJNSA_ILi128EEENSA_ILi64EEESF_EEENS_12float_e5m2_tENS5_IJlSB_lEEESI_SJ_NS4_8TiledMMAINS4_8MMA_AtomIJNS4_10MMA_TraitsINS4_19SM100_MMA_F8F6F4_SSEJSI_SI_fSF_SG_NS4_17integral_constantINS4_4UMMA5MajorELSQ_0EEESR_NSO_INSP_7ScaleInELSS_0EEEST_EEEEEENS4_6LayoutINS5_IJSB_SB_SB_EEENS5_IJNSA_ILi0EEESY_SY_EEEEENS5_IJNS4_10UnderscoreES11_S11_EEEEENS4_23SM90_TMA_LOAD_MULTICASTENS4_14ComposedLayoutINS4_7SwizzleILi3ELi4ELi3EEENS4_18smem_ptr_flag_bitsILi8EEENSW_INS5_IJSC_SF_EEENS5_IJSF_SB_EEEEEEEvNS4_8identityENS4_13SM90_TMA_LOADES1D_vS1E_EENS_8epilogue10collective18CollectiveEpilogueINS1H_23Sm100TmaWarpSpecializedILi1ELi1ELi64ELb0ELb0EEEJSH_NS5_IJNSW_ISF_SB_EENSW_ISG_SB_EEEEESI_SJ_SI_SJ_NS1H_6fusion15FusionCallbacksIS1L_NS1P_17LinearCombinationISI_fSI_fLNS_15FloatRoundStyleE2EEESH_S1O_JEEENS4_5SM1004TMEM4LOAD26SM100_TMEM_LOAD_32dp32b64xES1F_NS15_INS16_ILi2ELi4ELi3EEES19_NSW_INS5_IJSC_SG_EEENS5_IJSG_SB_EEEEEEENS4_39AutoVectorizingCopyWithAssumedAlignmentILi128EEENS4_14SM90_TMA_STOREES23_S25_S25_EEEvvEEEEvNT_6ParamsE) ;  /* 0xffffff8004887950 */ /* 0x000fea0003c3ffff */
        .weak           $__internal_2_$__cuda_sm10x_tcgen05_guardrail_trap_unallocated_columns_being_dealloced
        .type           $__internal_2_$__cuda_sm10x_tcgen05_guardrail_trap_unallocated_columns_being_dealloced,@function
        .size           $__internal_2_$__cuda_sm10x_tcgen05_guardrail_trap_unallocated_columns_being_dealloced,(.L_x_148 - $__internal_2_$__cuda_sm10x_tcgen05_guardrail_trap_unallocated_columns_being_dealloced)
$__internal_2_$__cuda_sm10x_tcgen05_guardrail_trap_unallocated_columns_being_dealloced:
[----:B------:R-:W-:Y:S05]  /*7de0*/  BPT.TRAP 0x1 ;  /* 0x000000040000795c */ /* 0x000fea0000300000 */
[----:B------:R-:W-:-:S04]  /*7df0*/  HFMA2 R3, -RZ, RZ, 0, 0 ;  /* 0x00000000ff037431 */ /* 0x000fc800000001ff */
[----:B------:R-:W-:Y:S05]  /*7e00*/  RET.REL.NODEC R2 `(_ZN7cutlass13device_kernelINS_4gemm6kernel13GemmUniversalIN4cute5tupleIJiiiiEEENS1_10collective13CollectiveMmaINS1_35MainloopSm100TmaUmmaWarpSpecializedILi8ELi2ELi4ENS5_IJNS4_1CILi1EEENSA_ILi8EEESB_EEEEENS5_IJNSA_ILi128EEENSA_ILi64EEESF_EEENS_12float_e5m2_tENS5_IJlSB_lEEESI_SJ_NS4_8TiledMMAINS4_8MMA_AtomIJNS4_10MMA_TraitsINS4_19SM100_MMA_F8F6F4_SSEJSI_SI_fSF_SG_NS4_17integral_constantINS4_4UMMA5MajorELSQ_0EEESR_NSO_INSP_7ScaleInELSS_0EEEST_EEEEEENS4_6LayoutINS5_IJSB_SB_SB_EEENS5_IJNSA_ILi0EEESY_SY_EEEEENS5_IJNS4_10UnderscoreES11_S11_EEEEENS4_23SM90_TMA_LOAD_MULTICASTENS4_14ComposedLayoutINS4_7SwizzleILi3ELi4ELi3EEENS4_18smem_ptr_flag_bitsILi8EEENSW_INS5_IJSC_SF_EEENS5_IJSF_SB_EEEEEEEvNS4_8identityENS4_13SM90_TMA_LOADES1D_vS1E_EENS_8epilogue10collective18CollectiveEpilogueINS1H_23Sm100TmaWarpSpecializedILi1ELi1ELi64ELb0ELb0EEEJSH_NS5_IJNSW_ISF_SB_EENSW_ISG_SB_EEEEESI_SJ_SI_SJ_NS1H_6fusion15FusionCallbacksIS1L_NS1P_17LinearCombinationISI_fSI_fLNS_15FloatRoundStyleE2EEESH_S1O_JEEENS4_5SM1004TMEM4LOAD26SM100_TMEM_LOAD_32dp32b64xES1F_NS15_INS16_ILi2ELi4ELi3EEES19_NSW_INS5_IJSC_SG_EEENS5_IJSG_SB_EEEEEEENS4_39AutoVectorizingCopyWithAssumedAlignmentILi128EEENS4_14SM90_TMA_STOREES23_S25_S25_EEEvvEEEEvNT_6ParamsE) ;  /* 0xffffff80027c7950 */ /* 0x000fea0003c3ffff */
.L_x_147:
[----:B------:R-:W-:-:S00]  /*7e10*/  BRA `(.L_x_147) ;  /* 0xfffffffc00fc7947 */ /* 0x000fc0000383ffff */
[----:B------:R-:W-:-:S00]  /*7e20*/  NOP ;  /* 0x0000000000007918 */ /* 0x000fc00000000000 */
        /* <DEDUP_REMOVED lines=13> */
.L_x_148:


//--------------------- .nv.global.init           --------------------------
	.section	.nv.global.init,"aw",@progbits
.nv.global.init:
	.type		$str$27,@object
	.size		$str$27,($str$28 - $str$27)
$str$27:
        /*0000*/ 	.byte	0x28, 0x61, 0x64, 0x64, 0x72, 0x65, 0x73, 0x73, 0x20, 0x26, 0x20, 0x6d, 0x61, 0x73, 0x6b, 0x29
        /*0010*/ 	.byte	0x20, 0x3d, 0x3d, 0x20, 0x30, 0x00
	.type		$str$28,@object
	.size		$str$28,($str$26 - $str$28)
$str$28:
        /*0016*/ 	.byte	0x2f, 0x74, 0x6d, 0x70, 0x2f, 0x63, 0x75, 0x74, 0x6c, 0x61, 0x73, 0x73, 0x5f, 0x73, 0x77, 0x65
        /*0026*/ 	.byte	0x65, 0x70, 0x5f, 0x73, 0x72, 0x63, 0x2f, 0x69, 0x6e, 0x63, 0x6c, 0x75, 0x64, 0x65, 0x2f, 0x63
        /*0036*/ 	.byte	0x75, 0x74, 0x65, 0x2f, 0x70, 0x6f, 0x69, 0x6e, 0x74, 0x65, 0x72, 0x5f, 0x66, 0x6c, 0x61, 0x67
        /*0046*/ 	.byte	0x67, 0x65, 0x64, 0x2e, 0x68, 0x70, 0x70, 0x00
	.type		$str$26,@object
	.size		$str$26,($str$25 - $str$26)
$str$26:
        /*004e*/ 	.byte	0x2f, 0x74, 0x6d, 0x70, 0x2f, 0x63, 0x75, 0x74, 0x6c, 0x61, 0x73, 0x73, 0x5f, 0x73, 0x77, 0x65
        /*005e*/ 	.byte	0x65, 0x70, 0x5f, 0x73, 0x72, 0x63, 0x2f, 0x69, 0x6e, 0x63, 0x6c, 0x75, 0x64, 0x65, 0x2f, 0x63
        /*006e*/ 	.byte	0x75, 0x74, 0x65, 0x2f, 0x61, 0x74, 0x6f, 0x6d, 0x2f, 0x63, 0x6f, 0x70, 0x79, 0x5f, 0x74, 0x72
        /*007e*/ 	.byte	0x61, 0x69, 0x74, 0x73, 0x5f, 0x73, 0x6d, 0x31, 0x30, 0x30, 0x2e, 0x68, 0x70, 0x70, 0x00
	.type		$str$25,@object
	.size		$str$25,(__unnamed_1 - $str$25)
$str$25:
        /*008d*/ 	.byte	0x28, 0x28, 0x75, 0x69, 0x6e, 0x74, 0x33, 0x32, 0x5f, 0x74, 0x28, 0x74, 0x68, 0x72, 0x65, 0x61
        /*009d*/ 	.byte	0x64, 0x49, 0x64, 0x78, 0x2e, 0x78, 0x29, 0x20, 0x2f, 0x20, 0x33, 0x32, 0x29, 0x20, 0x25, 0x20
        /*00ad*/ 	.byte	0x34, 0x29, 0x20, 0x3d, 0x3d, 0x20, 0x28, 0x28, 0x28, 0x74, 0x6d, 0x65, 0x6d, 0x5f, 0x61, 0x64
        /*00bd*/ 	.byte	0x64, 0x72, 0x20, 0x3e, 0x3e, 0x20, 0x31, 0x36, 0x29, 0x20, 0x2f, 0x20, 0x33, 0x32, 0x29, 0x20
        /*00cd*/ 	.byte	0x25, 0x20, 0x34, 0x29, 0x00
	.type		__unnamed_1,@object
	.size		__unnamed_1,(__unnamed_2 - __unnamed_1)
__unnamed_1:
        /*00d2*/ 	.byte	0x61, 0x75, 0x74, 0x6f, 0x20, 0x63, 0x75, 0x74, 0x65, 0x3a, 0x3a, 0x61, 0x73, 0x5f, 0x70, 0x6f
        /* <DEDUP_REMOVED lines=24> */
        /*0262*/ 	.byte	0x43, 0x3c, 0x38, 0x31, 0x39, 0x32, 0x3e, 0x3e, 0x3e, 0x3e, 0x5d, 0x00
	.type		__unnamed_2,@object
	.size		__unnamed_2,(.L_2 - __unnamed_2)
__unnamed_2:
        /* <DEDUP_REMOVED lines=42> */
        /*050e*/ 	.byte	0x3e, 0x3e, 0x3e, 0x3e, 0x5d, 0x00
.L_2:


//--------------------- .nv.shared._ZN7cutlass13device_kernelINS_4gemm6kernel13GemmUniversalIN4cute5tupleIJiiiiEEENS1_10collective13CollectiveMmaINS1_35MainloopSm100TmaUmmaWarpSpecializedILi8ELi2ELi4ENS5_IJNS4_1CILi1EEENSA_ILi8EEESB_EEEEENS5_IJNSA_ILi128EEENSA_ILi64EEESF_EEENS_12float_e5m2_tENS5_IJlSB_lEEESI_SJ_NS4_8TiledMMAINS4_8MMA_AtomIJNS4_10MMA_TraitsINS4_19SM100_MMA_F8F6F4_SSEJSI_SI_fSF_SG_NS4_17integral_constantINS4_4UMMA5MajorELSQ_0EEESR_NSO_INSP_7ScaleInELSS_0EEEST_EEEEEENS4_6LayoutINS5_IJSB_SB_SB_EEENS5_IJNSA_ILi0EEESY_SY_EEEEENS5_IJNS4_10UnderscoreES11_S11_EEEEENS4_23SM90_TMA_LOAD_MULTICASTENS4_14ComposedLayoutINS4_7SwizzleILi3ELi4ELi3EEENS4_18smem_ptr_flag_bitsILi8EEENSW_INS5_IJSC_SF_EEENS5_IJSF_SB_EEEEEEEvNS4_8identityENS4_13SM90_TMA_LOADES1D_vS1E_EENS_8epilogue10collective18CollectiveEpilogueINS1H_23Sm100TmaWarpSpecializedILi1ELi1ELi64ELb0ELb0EEEJSH_NS5_IJNSW_ISF_SB_EENSW_ISG_SB_EEEEESI_SJ_SI_SJ_NS1H_6fusion15FusionCallbacksIS1L_NS1P_17LinearCombinationISI_fSI_fLNS_15FloatRoundStyleE2EEESH_S1O_JEEENS4_5SM1004TMEM4LOAD26SM100_TMEM_LOAD_32dp32b64xES1F_NS15_INS16_ILi2ELi4ELi3EEES19_NSW_INS5_IJSC_SG_EEENS5_IJSG_SB_EEEEEEENS4_39AutoVectorizingCopyWithAssumedAlignmentILi128EEENS4_14SM90_TMA_STOREES23_S25_S25_EEEvvEEEEvNT_6ParamsE --------------------------
	.section	.nv.shared._ZN7cutlass13device_kernelINS_4gemm6kernel13GemmUniversalIN4cute5tupleIJiiiiEEENS1_10collective13CollectiveMmaINS1_35MainloopSm100TmaUmmaWarpSpecializedILi8ELi2ELi4ENS5_IJNS4_1CILi1EEENSA_ILi8EEESB_EEEEENS5_IJNSA_ILi128EEENSA_ILi64EEESF_EEENS_12float_e5m2_tENS5_IJlSB_lEEESI_SJ_NS4_8TiledMMAINS4_8MMA_AtomIJNS4_10MMA_TraitsINS4_19SM100_MMA_F8F6F4_SSEJSI_SI_fSF_SG_NS4_17integral_constantINS4_4UMMA5MajorELSQ_0EEESR_NSO_INSP_7ScaleInELSS_0EEEST_EEEEEENS4_6LayoutINS5_IJSB_SB_SB_EEENS5_IJNSA_ILi0EEESY_SY_EEEEENS5_IJNS4_10UnderscoreES11_S11_EEEEENS4_23SM90_TMA_LOAD_MULTICASTENS4_14ComposedLayoutINS4_7SwizzleILi3ELi4ELi3EEENS4_18smem_ptr_flag_bitsILi8EEENSW_INS5_IJSC_SF_EEENS5_IJSF_SB_EEEEEEEvNS4_8identityENS4_13SM90_TMA_LOADES1D_vS1E_EENS_8epilogue10collective18CollectiveEpilogueINS1H_23Sm100TmaWarpSpecializedILi1ELi1ELi64ELb0ELb0EEEJSH_NS5_IJNSW_ISF_SB_EENSW_ISG_SB_EEEEESI_SJ_SI_SJ_NS1H_6fusion15FusionCallbacksIS1L_NS1P_17LinearCombinationISI_fSI_fLNS_15FloatRoundStyleE2EEESH_S1O_JEEENS4_5SM1004TMEM4LOAD26SM100_TMEM_LOAD_32dp32b64xES1F_NS15_INS16_ILi2ELi4ELi3EEES19_NSW_INS5_IJSC_SG_EEENS5_IJSG_SB_EEEEEEENS4_39AutoVectorizingCopyWithAssumedAlignmentILi128EEENS4_14SM90_TMA_STOREES23_S25_S25_EEEvvEEEEvNT_6ParamsE,"aw",@nobits
	.sectionflags	@""
	.align	16
	.zero		1024


//--------------------- .nv.shared.reserved.0     --------------------------
	.section	.nv.shared.reserved.0,"aw",@nobits
	.weak		__nv_reservedSMEM_offset_0_alias
	.size		__nv_reservedSMEM_offset_0_alias, 0, 64
	.other		__nv_reservedSMEM_offset_0_alias,@"STO_CUDA_RESERVED_SHARED STV_DEFAULT"
__nv_reservedSMEM_offset_0_alias:
	.zero		0
.nv.shared.reserved.0:
	.zero		64
	.weak		__nv_reservedSMEM_tcgen05_partition
	.type		__nv_reservedSMEM_tcgen05_partition,@object
	.size		__nv_reservedSMEM_tcgen05_partition,(.L_0 - __nv_reservedSMEM_tcgen05_partition)
__nv_reservedSMEM_tcgen05_partition:
	.zero		32
.L_0:


//--------------------- .nv.global                --------------------------
	.section	.nv.global,"aw",@nobits
.nv.global:
	.type		_ZN40_INTERNAL_d8846dac_4_k_cu_c31fc4f5_351824cute1_E,@object
	.size		_ZN40_INTERNAL_d8846dac_4_k_cu_c31fc4f5_351824cute1_E,(_ZN40_INTERNAL_d8846dac_4_k_cu_c31fc4f5_351824cuda3std3__45__cpo6cbeginE - _ZN40_INTERNAL_d8846dac_4_k_cu_c31fc4f5_351824cute1_E)
_ZN40_INTERNAL_d8846dac_4_k_cu_c31fc4f5_351824cute1_E:
	.zero		1
	.type		_ZN40_INTERNAL_d8846dac_4_k_cu_c31fc4f5_351824cuda3std3__45__cpo6cbeginE,@object
	.size		_ZN40_INTERNAL_d8846dac_4_k_cu_c31fc4f5_351824cuda3std3__45__cpo6cbeginE,(_ZN40_INTERNAL_d8846dac_4_k_cu_c31fc4f5_351824cuda3std3__48in_placeE - _ZN40_INTERNAL_d8846dac_4_k_cu_c31fc4f5_351824cuda3std3__45__cpo6cbeginE)
_ZN40_INTERNAL_d8846dac_4_k_cu_c31fc4f5_351824cuda3std3__45__cpo6cbeginE:
	.zero		1
	.type		_ZN40_INTERNAL_d8846dac_4_k_cu_c31fc4f5_351824cuda3std3__48in_placeE,@object
	.size		_ZN40_INTERNAL_d8846dac_4_k_cu_c31fc4f5_351824cuda3std3__48in_placeE,(_ZN40_INTERNAL_d8846dac_4_k_cu_c31fc4f5_351824cuda3std6ranges3__45__cpo9iter_moveE - _ZN40_INTERNAL_d8846dac_4_k_cu_c31fc4f5_351824cuda3std3__48in_placeE)
_ZN40_INTERNAL_d8846dac_4_k_cu_c31fc4f5_351824cuda3std3__48in_placeE:
	.zero		1
	.type		_ZN40_INTERNAL_d8846dac_4_k_cu_c31fc4f5_351824cuda3std6ranges3__45__cpo9iter_moveE,@object
	.size		_ZN40_INTERNAL_d8846dac_4_k_cu_c31fc4f5_351824cuda3std6ranges3__45__cpo9iter_moveE,(_ZN40_INTERNAL_d8846dac_4_k_cu_c31fc4f5_351824cuda3std3__45__cpo5beginE - _ZN40_INTERNAL_d8846dac_4_k_cu_c31fc4f5_351824cuda3std6ranges3__45__cpo9iter_moveE)
_ZN40_INTERNAL_d8846dac_4_k_cu_c31fc4f5_351824cuda3std6ranges3__45__cpo9iter_moveE:
	.zero		1
	.type		_ZN40_INTERNAL_d8846dac_4_k_cu_c31fc4f5_351824cuda3std3__45__cpo5beginE,@object
	.size		_ZN40_INTERNAL_d8846dac_4_k_cu_c31fc4f5_351824cuda3std3__45__cpo5beginE,(_ZN40_INTERNAL_d8846dac_4_k_cu_c31fc4f5_351824cuda3std3__442_GLOBAL__N__d8846dac_4_k_cu_c31fc4f5_351826ignoreE - _ZN40_INTERNAL_d8846dac_4_k_cu_c31fc4f5_351824cuda3std3__45__cpo5beginE)
_ZN40_INTERNAL_d8846dac_4_k_cu_c31fc4f5_351824cuda3std3__45__cpo5beginE:
	.zero		1
	.type		_ZN40_INTERNAL_d8846dac_4_k_cu_c31fc4f5_351824cuda3std3__442_GLOBAL__N__d8846dac_4_k_cu_c31fc4f5_351826ignoreE,@object
	.size		_ZN40_INTERNAL_d8846dac_4_k_cu_c31fc4f5_351824cuda3std3__442_GLOBAL__N__d8846dac_4_k_cu_c31fc4f5_351826ignoreE,(_ZN40_INTERNAL_d8846dac_4_k_cu_c31fc4f5_351824cute7productE - _ZN40_INTERNAL_d8846dac_4_k_cu_c31fc4f5_351824cuda3std3__442_GLOBAL__N__d8846dac_4_k_cu_c31fc4f5_351826ignoreE)
_ZN40_INTERNAL_d8846dac_4_k_cu_c31fc4f5_351824cuda3std3__442_GLOBAL__N__d8846dac_4_k_cu_c31fc4f5_351826ignoreE:
	.zero		1
	.type		_ZN40_INTERNAL_d8846dac_4_k_cu_c31fc4f5_351824cute7productE,@object
	.size		_ZN40_INTERNAL_d8846dac_4_k_cu_c31fc4f5_351824cute7productE,(_ZN40_INTERNAL_d8846dac_4_k_cu_c31fc4f5_351824cuda3std3__45__cpo3endE - _ZN40_INTERNAL_d8846dac_4_k_cu_c31fc4f5_351824cute7productE)
_ZN40_INTERNAL_d8846dac_4_k_cu_c31fc4f5_351824cute7productE:
	.zero		1
	.type		_ZN40_INTERNAL_d8846dac_4_k_cu_c31fc4f5_351824cuda3std3__45__cpo3endE,@object
	.size		_ZN40_INTERNAL_d8846dac_4_k_cu_c31fc4f5_351824cuda3std3__45__cpo3endE,(_ZN40_INTERNAL_d8846dac_4_k_cu_c31fc4f5_351824cuda3std3__419piecewise_constructE - _ZN40_INTERNAL_d8846dac_4_k_cu_c31fc4f5_351824cuda3std3__45__cpo3endE)
_ZN40_INTERNAL_d8846dac_4_k_cu_c31fc4f5_351824cuda3std3__45__cpo3endE:
	.zero		1
	.type		_ZN40_INTERNAL_d8846dac_4_k_cu_c31fc4f5_351824cuda3std3__419piecewise_constructE,@object
	.size		_ZN40_INTERNAL_d8846dac_4_k_cu_c31fc4f5_351824cuda3std3__419piecewise_constructE,(_ZN40_INTERNAL_d8846dac_4_k_cu_c31fc4f5_351824cuda3std3__45__cpo4cendE - _ZN40_INTERNAL_d8846dac_4_k_cu_c31fc4f5_351824cuda3std3__419piecewise_constructE)
_ZN40_INTERNAL_d8846dac_4_k_cu_c31fc4f5_351824cuda3std3__419piecewise_constructE:
	.zero		1
	.type		_ZN40_INTERNAL_d8846dac_4_k_cu_c31fc4f5_351824cuda3std3__45__cpo4cendE,@object
	.size		_ZN40_INTERNAL_d8846dac_4_k_cu_c31fc4f5_351824cuda3std3__45__cpo4cendE,(_ZN40_INTERNAL_d8846dac_4_k_cu_c31fc4f5_351824cuda3std6ranges3__45__cpo4swapE - _ZN40_INTERNAL_d8846dac_4_k_cu_c31fc4f5_351824cuda3std3__45__cpo4cendE)
_ZN40_INTERNAL_d8846dac_4_k_cu_c31fc4f5_351824cuda3std3__45__cpo4cendE:
	.zero		1
	.type		_ZN40_INTERNAL_d8846dac_4_k_cu_c31fc4f5_351824cuda3std6ranges3__45__cpo4swapE,@object
	.size		_ZN40_INTERNAL_d8846dac_4_k_cu_c31fc4f5_351824cuda3std6ranges3__45__cpo4swapE,(.L_10 - _ZN40_INTERNAL_d8846dac_4_k_cu_c31fc4f5_351824cuda3std6ranges3__45__cpo4swapE)
_ZN40_INTERNAL_d8846dac_4_k_cu_c31fc4f5_351824cuda3std6ranges3__45__cpo4swapE:
	.zero		1
.L_10:


//--------------------- .nv.constant0._ZN7cutlass13device_kernelINS_4gemm6kernel13GemmUniversalIN4cute5tupleIJiiiiEEENS1_10collective13CollectiveMmaINS1_35MainloopSm100TmaUmmaWarpSpecializedILi8ELi2ELi4ENS5_IJNS4_1CILi1EEENSA_ILi8EEESB_EEEEENS5_IJNSA_ILi128EEENSA_ILi64EEESF_EEENS_12float_e5m2_tENS5_IJlSB_lEEESI_SJ_NS4_8TiledMMAINS4_8MMA_AtomIJNS4_10MMA_TraitsINS4_19SM100_MMA_F8F6F4_SSEJSI_SI_fSF_SG_NS4_17integral_constantINS4_4UMMA5MajorELSQ_0EEESR_NSO_INSP_7ScaleInELSS_0EEEST_EEEEEENS4_6LayoutINS5_IJSB_SB_SB_EEENS5_IJNSA_ILi0EEESY_SY_EEEEENS5_IJNS4_10UnderscoreES11_S11_EEEEENS4_23SM90_TMA_LOAD_MULTICASTENS4_14ComposedLayoutINS4_7SwizzleILi3ELi4ELi3EEENS4_18smem_ptr_flag_bitsILi8EEENSW_INS5_IJSC_SF_EEENS5_IJSF_SB_EEEEEEEvNS4_8identityENS4_13SM90_TMA_LOADES1D_vS1E_EENS_8epilogue10collective18CollectiveEpilogueINS1H_23Sm100TmaWarpSpecializedILi1ELi1ELi64ELb0ELb0EEEJSH_NS5_IJNSW_ISF_SB_EENSW_ISG_SB_EEEEESI_SJ_SI_SJ_NS1H_6fusion15FusionCallbacksIS1L_NS1P_17LinearCombinationISI_fSI_fLNS_15FloatRoundStyleE2EEESH_S1O_JEEENS4_5SM1004TMEM4LOAD26SM100_TMEM_LOAD_32dp32b64xES1F_NS15_INS16_ILi2ELi4ELi3EEES19_NSW_INS5_IJSC_SG_EEENS5_IJSG_SB_EEEEEEENS4_39AutoVectorizingCopyWithAssumedAlignmentILi128EEENS4_14SM90_TMA_STOREES23_S25_S25_EEEvvEEEEvNT_6ParamsE --------------------------
	.section	.nv.constant0._ZN7cutlass13device_kernelINS_4gemm6kernel13GemmUniversalIN4cute5tupleIJiiiiEEENS1_10collective13CollectiveMmaINS1_35MainloopSm100TmaUmmaWarpSpecializedILi8ELi2ELi4ENS5_IJNS4_1CILi1EEENSA_ILi8EEESB_EEEEENS5_IJNSA_ILi128EEENSA_ILi64EEESF_EEENS_12float_e5m2_tENS5_IJlSB_lEEESI_SJ_NS4_8TiledMMAINS4_8MMA_AtomIJNS4_10MMA_TraitsINS4_19SM100_MMA_F8F6F4_SSEJSI_SI_fSF_SG_NS4_17integral_constantINS4_4UMMA5MajorELSQ_0EEESR_NSO_INSP_7ScaleInELSS_0EEEST_EEEEEENS4_6LayoutINS5_IJSB_SB_SB_EEENS5_IJNSA_ILi0EEESY_SY_EEEEENS5_IJNS4_10UnderscoreES11_S11_EEEEENS4_23SM90_TMA_LOAD_MULTICASTENS4_14ComposedLayoutINS4_7SwizzleILi3ELi4ELi3EEENS4_18smem_ptr_flag_bitsILi8EEENSW_INS5_IJSC_SF_EEENS5_IJSF_SB_EEEEEEEvNS4_8identityENS4_13SM90_TMA_LOADES1D_vS1E_EENS_8epilogue10collective18CollectiveEpilogueINS1H_23Sm100TmaWarpSpecializedILi1ELi1ELi64ELb0ELb0EEEJSH_NS5_IJNSW_ISF_SB_EENSW_ISG_SB_EEEEESI_SJ_SI_SJ_NS1H_6fusion15FusionCallbacksIS1L_NS1P_17LinearCombinationISI_fSI_fLNS_15FloatRoundStyleE2EEESH_S1O_JEEENS4_5SM1004TMEM4LOAD26SM100_TMEM_LOAD_32dp32b64xES1F_NS15_INS16_ILi2ELi4ELi3EEES19_NSW_INS5_IJSC_SG_EEENS5_IJSG_SB_EEEEEEENS4_39AutoVectorizingCopyWithAssumedAlignmentILi128EEENS4_14SM90_TMA_STOREES23_S25_S25_EEEvvEEEEvNT_6ParamsE,"a",@progbits
	.sectionflags	@""
	.align	4
.nv.constant0._ZN7cutlass13device_kernelINS_4gemm6kernel13GemmUniversalIN4cute5tupleIJiiiiEEENS1_10collective13CollectiveMmaINS1_35MainloopSm100TmaUmmaWarpSpecializedILi8ELi2ELi4ENS5_IJNS4_1CILi1EEENSA_ILi8EEESB_EEEEENS5_IJNSA_ILi128EEENSA_ILi64EEESF_EEENS_12float_e5m2_tENS5_IJlSB_lEEESI_SJ_NS4_8TiledMMAINS4_8MMA_AtomIJNS4_10MMA_TraitsINS4_19SM100_MMA_F8F6F4_SSEJSI_SI_fSF_SG_NS4_17integral_constantINS4_4UMMA5MajorELSQ_0EEESR_NSO_INSP_7ScaleInELSS_0EEEST_EEEEEENS4_6LayoutINS5_IJSB_SB_SB_EEENS5_IJNSA_ILi0EEESY_SY_EEEEENS5_IJNS4_10UnderscoreES11_S11_EEEEENS4_23SM90_TMA_LOAD_MULTICASTENS4_14ComposedLayoutINS4_7SwizzleILi3ELi4ELi3EEENS4_18smem_ptr_flag_bitsILi8EEENSW_INS5_IJSC_SF_EEENS5_IJSF_SB_EEEEEEEvNS4_8identityENS4_13SM90_TMA_LOADES1D_vS1E_EENS_8epilogue10collective18CollectiveEpilogueINS1H_23Sm100TmaWarpSpecializedILi1ELi1ELi64ELb0ELb0EEEJSH_NS5_IJNSW_ISF_SB_EENSW_ISG_SB_EEEEESI_SJ_SI_SJ_NS1H_6fusion15FusionCallbacksIS1L_NS1P_17LinearCombinationISI_fSI_fLNS_15FloatRoundStyleE2EEESH_S1O_JEEENS4_5SM1004TMEM4LOAD26SM100_TMEM_LOAD_32dp32b64xES1F_NS15_INS16_ILi2ELi4ELi3EEES19_NSW_INS5_IJSC_SG_EEENS5_IJSG_SB_EEEEEEENS4_39AutoVectorizingCopyWithAssumedAlignmentILi128EEENS4_14SM90_TMA_STOREES23_S25_S25_EEEvvEEEEvNT_6ParamsE:
	.zero		2944


//--------------------- SYMBOLS --------------------------

	.type		.nv.reservedSmem.offset0,@object
	.size		.nv.reservedSmem.offset0,0x4
	.type		.nv.reservedSmem.cap,@object
	.size		.nv.reservedSmem.cap,0x4
	.type		__assertfail,@function
